	.target	sm_100a

	.elftype	@"ET_EXEC"


//--------------------- .note.nv.tkinfo           --------------------------
	.section	.note.nv.tkinfo,"",@"SHT_NOTE"
	.sectionflags	@"SHF_NOTE_NV_TKINFO"
	.tkinfo
        /*0018*/ 	.word	0x00000002
        /*0030*/ 	.string	""
        /*0030*/ 	.string	"ptxas"
        /*0030*/ 	.string	"Cuda compilation tools, release 13.0, V13.0.88"
        /*0030*/ 	.string	"Build cuda_13.0.r13.0/compiler.36424714_0"
        /*0030*/ 	.string	"-arch sm_100a -m 64 "



//--------------------- .note.nv.cuinfo           --------------------------
	.section	.note.nv.cuinfo,"",@"SHT_NOTE"
	.sectionflags	@"SHF_NOTE_NV_CUINFO"
        /*0018*/ 	.short	0x0002
        /*001a*/ 	.short	0x0064
        /*001c*/ 	.short	0x0082
	.zero		2


//--------------------- .nv.info                  --------------------------
	.section	.nv.info,"",@"SHT_CUDA_INFO"
	.align	4


	//----- nvinfo : EIATTR_REGCOUNT
	.align		4
        /*0000*/ 	.byte	0x04, 0x2f
        /*0002*/ 	.short	(.L_19 - .L_18)
	.align		4
.L_18:
        /*0004*/ 	.word	index@(_ZN7cutlass13device_kernelINS_4gemm6kernel13GemmUniversalIN4cute5tupleIJiiiiEEENS1_10collective13CollectiveMmaINS1_35MainloopSm100TmaUmmaWarpSpecializedILi8ELi2ELi4ENS5_IJNS4_1CILi2EEESB_NSA_ILi1EEEEEEEENS5_IJNSA_ILi64EEENSA_ILi128EEESF_EEENS_10bfloat16_tENS5_IJlSC_lEEESI_SJ_NS4_8TiledMMAINS4_8MMA_AtomIJNS4_20SM100_MMA_F16BF16_SSISI_SI_fLi64ELi128ELNS4_4UMMA5MajorE0ELSO_0ELNSN_7ScaleInE0ELSP_0EEEEEENS4_6LayoutINS5_IJSC_SC_SC_EEENS5_IJNSA_ILi0EEESU_SU_EEEEENS5_IJNS4_10UnderscoreESX_SX_EEEEENS4_23SM90_TMA_LOAD_MULTICASTENS4_14ComposedLayoutINS4_7SwizzleILi3ELi4ELi3EEENS4_18smem_ptr_flag_bitsILi16EEENSS_INS5_IJNSA_ILi8EEESF_EEENS5_IJSF_SC_EEEEEEEvNS4_8identityES10_S1A_vS1B_EENS_8epilogue10collective18CollectiveEpilogueINS1D_23Sm100TmaWarpSpecializedILi4ELi2ELi16ELb1ELb0EEEJSH_NS5_IJNSS_ISF_SC_EENSS_INSA_ILi32EEESC_EEEEESI_SJ_SI_SJ_NS1D_6fusion15FusionCallbacksIS1H_NS1M_17LinearCombinationISI_fSI_fLNS_15FloatRoundStyleE2EEESH_S1L_JEEENS4_5SM1004TMEM4LOAD26SM100_TMEM_LOAD_16dp256b4xENS4_13SM90_TMA_LOADENS11_INS12_ILi2ELi4ELi3EEES15_NSS_INS5_IJS16_S1J_EEENS5_IJS1J_SC_EEEEEEENS4_17SM75_U32x4_LDSM_NENS4_14SM90_TMA_STOREES21_NS4_17SM90_U32x4_STSM_NENS4_39AutoVectorizingCopyWithAssumedAlignmentILi128EEEEEEvvEEEEvNT_6ParamsE)
        /*0008*/ 	.word	0x00000044


	//----- nvinfo : EIATTR_FRAME_SIZE
	.align		4
.L_19:
        /*000c*/ 	.byte	0x04, 0x11
        /*000e*/ 	.short	(.L_21 - .L_20)
	.align		4
.L_20:
        /*0010*/ 	.word	index@($__internal_2_$__cuda_sm10x_tcgen05_guardrail_trap_unallocated_columns_being_dealloced)
        /*0014*/ 	.word	0x00000000


	//----- nvinfo : EIATTR_FRAME_SIZE
	.align		4
.L_21:
        /*0018*/ 	.byte	0x04, 0x11
        /*001a*/ 	.short	(.L_23 - .L_22)
	.align		4
.L_22:
        /*001c*/ 	.word	index@($__internal_1_$__cuda_sm10x_tcgen05_guardrail_trap_phase_invalid_during_alloc)
        /*0020*/ 	.word	0x00000000


	//----- nvinfo : EIATTR_FRAME_SIZE
	.align		4
.L_23:
        /*0024*/ 	.byte	0x04, 0x11
        /*0026*/ 	.short	(.L_25 - .L_24)
	.align		4
.L_24:
        /*0028*/ 	.word	index@($__internal_0_$__cuda_sm10x_tcgen05_guardrail_trap_col_being_dealloced_not_returned_by_alloc)
        /*002c*/ 	.word	0x00000000


	//----- nvinfo : EIATTR_FRAME_SIZE
	.align		4
.L_25:
        /*0030*/ 	.byte	0x04, 0x11
        /*0032*/ 	.short	(.L_27 - .L_26)
	.align		4
.L_26:
        /*0034*/ 	.word	index@(_ZN7cutlass13device_kernelINS_4gemm6kernel13GemmUniversalIN4cute5tupleIJiiiiEEENS1_10collective13CollectiveMmaINS1_35MainloopSm100TmaUmmaWarpSpecializedILi8ELi2ELi4ENS5_IJNS4_1CILi2EEESB_NSA_ILi1EEEEEEEENS5_IJNSA_ILi64EEENSA_ILi128EEESF_EEENS_10bfloat16_tENS5_IJlSC_lEEESI_SJ_NS4_8TiledMMAINS4_8MMA_AtomIJNS4_20SM100_MMA_F16BF16_SSISI_SI_fLi64ELi128ELNS4_4UMMA5MajorE0ELSO_0ELNSN_7ScaleInE0ELSP_0EEEEEENS4_6LayoutINS5_IJSC_SC_SC_EEENS5_IJNSA_ILi0EEESU_SU_EEEEENS5_IJNS4_10UnderscoreESX_SX_EEEEENS4_23SM90_TMA_LOAD_MULTICASTENS4_14ComposedLayoutINS4_7SwizzleILi3ELi4ELi3EEENS4_18smem_ptr_flag_bitsILi16EEENSS_INS5_IJNSA_ILi8EEESF_EEENS5_IJSF_SC_EEEEEEEvNS4_8identityES10_S1A_vS1B_EENS_8epilogue10collective18CollectiveEpilogueINS1D_23Sm100TmaWarpSpecializedILi4ELi2ELi16ELb1ELb0EEEJSH_NS5_IJNSS_ISF_SC_EENSS_INSA_ILi32EEESC_EEEEESI_SJ_SI_SJ_NS1D_6fusion15FusionCallbacksIS1H_NS1M_17LinearCombinationISI_fSI_fLNS_15FloatRoundStyleE2EEESH_S1L_JEEENS4_5SM1004TMEM4LOAD26SM100_TMEM_LOAD_16dp256b4xENS4_13SM90_TMA_LOADENS11_INS12_ILi2ELi4ELi3EEES15_NSS_INS5_IJS16_S1J_EEENS5_IJS1J_SC_EEEEEEENS4_17SM75_U32x4_LDSM_NENS4_14SM90_TMA_STOREES21_NS4_17SM90_U32x4_STSM_NENS4_39AutoVectorizingCopyWithAssumedAlignmentILi128EEEEEEvvEEEEvNT_6ParamsE)
        /*0038*/ 	.word	0x00000000


	//----- nvinfo : EIATTR_MIN_STACK_SIZE
	.align		4
.L_27:
        /*003c*/ 	.byte	0x04, 0x12
        /*003e*/ 	.short	(.L_29 - .L_28)
	.align		4
.L_28:
        /*0040*/ 	.word	index@(_ZN7cutlass13device_kernelINS_4gemm6kernel13GemmUniversalIN4cute5tupleIJiiiiEEENS1_10collective13CollectiveMmaINS1_35MainloopSm100TmaUmmaWarpSpecializedILi8ELi2ELi4ENS5_IJNS4_1CILi2EEESB_NSA_ILi1EEEEEEEENS5_IJNSA_ILi64EEENSA_ILi128EEESF_EEENS_10bfloat16_tENS5_IJlSC_lEEESI_SJ_NS4_8TiledMMAINS4_8MMA_AtomIJNS4_20SM100_MMA_F16BF16_SSISI_SI_fLi64ELi128ELNS4_4UMMA5MajorE0ELSO_0ELNSN_7ScaleInE0ELSP_0EEEEEENS4_6LayoutINS5_IJSC_SC_SC_EEENS5_IJNSA_ILi0EEESU_SU_EEEEENS5_IJNS4_10UnderscoreESX_SX_EEEEENS4_23SM90_TMA_LOAD_MULTICASTENS4_14ComposedLayoutINS4_7SwizzleILi3ELi4ELi3EEENS4_18smem_ptr_flag_bitsILi16EEENSS_INS5_IJNSA_ILi8EEESF_EEENS5_IJSF_SC_EEEEEEEvNS4_8identityES10_S1A_vS1B_EENS_8epilogue10collective18CollectiveEpilogueINS1D_23Sm100TmaWarpSpecializedILi4ELi2ELi16ELb1ELb0EEEJSH_NS5_IJNSS_ISF_SC_EENSS_INSA_ILi32EEESC_EEEEESI_SJ_SI_SJ_NS1D_6fusion15FusionCallbacksIS1H_NS1M_17LinearCombinationISI_fSI_fLNS_15FloatRoundStyleE2EEESH_S1L_JEEENS4_5SM1004TMEM4LOAD26SM100_TMEM_LOAD_16dp256b4xENS4_13SM90_TMA_LOADENS11_INS12_ILi2ELi4ELi3EEES15_NSS_INS5_IJS16_S1J_EEENS5_IJS1J_SC_EEEEEEENS4_17SM75_U32x4_LDSM_NENS4_14SM90_TMA_STOREES21_NS4_17SM90_U32x4_STSM_NENS4_39AutoVectorizingCopyWithAssumedAlignmentILi128EEEEEEvvEEEEvNT_6ParamsE)
        /*0044*/ 	.word	0x00000000
.L_29:


//--------------------- .nv.compat                --------------------------
	.section	.nv.compat,"",@"SHT_CUDA_COMPAT_INFO"
	.align	4
        /*0000*/ 	.byte	0x02, 0x09, 0x01, 0x00, 0x02, 0x02, 0x02, 0x00, 0x02, 0x05, 0x05, 0x00, 0x03, 0x07, 0x01, 0x01
        /*0010*/ 	.byte	0x02, 0x03, 0x01, 0x00, 0x02, 0x06, 0x01, 0x00, 0x04, 0x0b, 0x08, 0x00, 0x09, 0x00, 0x00, 0x00
        /*0020*/ 	.byte	0x00, 0x00, 0x00, 0x00


//--------------------- .nv.info._ZN7cutlass13device_kernelINS_4gemm6kernel13GemmUniversalIN4cute5tupleIJiiiiEEENS1_10collective13CollectiveMmaINS1_35MainloopSm100TmaUmmaWarpSpecializedILi8ELi2ELi4ENS5_IJNS4_1CILi2EEESB_NSA_ILi1EEEEEEEENS5_IJNSA_ILi64EEENSA_ILi128EEESF_EEENS_10bfloat16_tENS5_IJlSC_lEEESI_SJ_NS4_8TiledMMAINS4_8MMA_AtomIJNS4_20SM100_MMA_F16BF16_SSISI_SI_fLi64ELi128ELNS4_4UMMA5MajorE0ELSO_0ELNSN_7ScaleInE0ELSP_0EEEEEENS4_6LayoutINS5_IJSC_SC_SC_EEENS5_IJNSA_ILi0EEESU_SU_EEEEENS5_IJNS4_10UnderscoreESX_SX_EEEEENS4_23SM90_TMA_LOAD_MULTICASTENS4_14ComposedLayoutINS4_7SwizzleILi3ELi4ELi3EEENS4_18smem_ptr_flag_bitsILi16EEENSS_INS5_IJNSA_ILi8EEESF_EEENS5_IJSF_SC_EEEEEEEvNS4_8identityES10_S1A_vS1B_EENS_8epilogue10collective18CollectiveEpilogueINS1D_23Sm100TmaWarpSpecializedILi4ELi2ELi16ELb1ELb0EEEJSH_NS5_IJNSS_ISF_SC_EENSS_INSA_ILi32EEESC_EEEEESI_SJ_SI_SJ_NS1D_6fusion15FusionCallbacksIS1H_NS1M_17LinearCombinationISI_fSI_fLNS_15FloatRoundStyleE2EEESH_S1L_JEEENS4_5SM1004TMEM4LOAD26SM100_TMEM_LOAD_16dp256b4xENS4_13SM90_TMA_LOADENS11_INS12_ILi2ELi4ELi3EEES15_NSS_INS5_IJS16_S1J_EEENS5_IJS1J_SC_EEEEEEENS4_17SM75_U32x4_LDSM_NENS4_14SM90_TMA_STOREES21_NS4_17SM90_U32x4_STSM_NENS4_39AutoVectorizingCopyWithAssumedAlignmentILi128EEEEEEvvEEEEvNT_6ParamsE --------------------------
	.section	.nv.info._ZN7cutlass13device_kernelINS_4gemm6kernel13GemmUniversalIN4cute5tupleIJiiiiEEENS1_10collective13CollectiveMmaINS1_35MainloopSm100TmaUmmaWarpSpecializedILi8ELi2ELi4ENS5_IJNS4_1CILi2EEESB_NSA_ILi1EEEEEEEENS5_IJNSA_ILi64EEENSA_ILi128EEESF_EEENS_10bfloat16_tENS5_IJlSC_lEEESI_SJ_NS4_8TiledMMAINS4_8MMA_AtomIJNS4_20SM100_MMA_F16BF16_SSISI_SI_fLi64ELi128ELNS4_4UMMA5MajorE0ELSO_0ELNSN_7ScaleInE0ELSP_0EEEEEENS4_6LayoutINS5_IJSC_SC_SC_EEENS5_IJNSA_ILi0EEESU_SU_EEEEENS5_IJNS4_10UnderscoreESX_SX_EEEEENS4_23SM90_TMA_LOAD_MULTICASTENS4_14ComposedLayoutINS4_7SwizzleILi3ELi4ELi3EEENS4_18smem_ptr_flag_bitsILi16EEENSS_INS5_IJNSA_ILi8EEESF_EEENS5_IJSF_SC_EEEEEEEvNS4_8identityES10_S1A_vS1B_EENS_8epilogue10collective18CollectiveEpilogueINS1D_23Sm100TmaWarpSpecializedILi4ELi2ELi16ELb1ELb0EEEJSH_NS5_IJNSS_ISF_SC_EENSS_INSA_ILi32EEESC_EEEEESI_SJ_SI_SJ_NS1D_6fusion15FusionCallbacksIS1H_NS1M_17LinearCombinationISI_fSI_fLNS_15FloatRoundStyleE2EEESH_S1L_JEEENS4_5SM1004TMEM4LOAD26SM100_TMEM_LOAD_16dp256b4xENS4_13SM90_TMA_LOADENS11_INS12_ILi2ELi4ELi3EEES15_NSS_INS5_IJS16_S1J_EEENS5_IJS1J_SC_EEEEEEENS4_17SM75_U32x4_LDSM_NENS4_14SM90_TMA_STOREES21_NS4_17SM90_U32x4_STSM_NENS4_39AutoVectorizingCopyWithAssumedAlignmentILi128EEEEEEvvEEEEvNT_6ParamsE,"",@"SHT_CUDA_INFO"
	.sectionflags	@""
	.align	4


	//----- nvinfo : EIATTR_CUDA_API_VERSION
	.align		4
        /*0000*/ 	.byte	0x04, 0x37
        /*0002*/ 	.short	(.L_31 - .L_30)
.L_30:
        /*0004*/ 	.word	0x00000082


	//----- nvinfo : EIATTR_KPARAM_INFO
	.align		4
.L_31:
        /*0008*/ 	.byte	0x04, 0x17
        /*000a*/ 	.short	(.L_33 - .L_32)
.L_32:
        /*000c*/ 	.word	0x00000000
        /*0010*/ 	.short	0x0000
        /*0012*/ 	.short	0x0000
        /*0014*/ 	.byte	0x00, 0xf0, 0x01, 0x20


	//----- nvinfo : EIATTR_AT_ENTRY_FRAGMENTS
	.align		4
.L_33:
        /*0018*/ 	.byte	0x04, 0x4f
        /*001a*/ 	.short	(.L_35 - .L_34)


	//   ....[0]....
.L_34:
        /*001c*/ 	.word	0x00000006


	//----- nvinfo : EIATTR_RESERVED_SMEM_USED
	.align		4
.L_35:
        /*0020*/ 	.byte	0x01, 0x41
	.zero		2


	//----- nvinfo : EIATTR_SPARSE_MMA_MASK
	.align		4
        /*0024*/ 	.byte	0x03, 0x50
        /*0026*/ 	.short	0x0000


	//----- nvinfo : EIATTR_TCGEN05_1CTA_USED
	.align		4
        /*0028*/ 	.byte	0x01, 0x51
	.zero		2


	//----- nvinfo : EIATTR_MAXREG_COUNT
	.align		4
        /*002c*/ 	.byte	0x03, 0x1b
        /*002e*/ 	.short	0x00ff


	//----- nvinfo : EIATTR_NUM_BARRIERS
	.align		4
        /*0030*/ 	.byte	0x02, 0x4c
        /*0032*/ 	.byte	0x07
	.zero		1


	//----- nvinfo : EIATTR_EXTERNS
	.align		4
        /*0034*/ 	.byte	0x04, 0x0f
        /*0036*/ 	.short	(.L_37 - .L_36)


	//   ....[0]....
	.align		4
.L_36:
        /*0038*/ 	.word	index@(__assertfail)


	//----- nvinfo : EIATTR_MERCURY_ISA_VERSION
	.align		4
.L_37:
        /*003c*/ 	.byte	0x03, 0x5f
        /*003e*/ 	.short	0x0101


	//----- nvinfo : EIATTR_INT_WARP_WIDE_INSTR_OFFSETS
	.align		4
        /*0040*/ 	.byte	0x04, 0x31
        /*0042*/ 	.short	(.L_39 - .L_38)


	//   ....[0]....
.L_38:
        /*0044*/ 	.word	0x000041c0


	//   ....[1]....
        /*0048*/ 	.word	0x000041f0


	//   ....[2]....
        /*004c*/ 	.word	0x00004210


	//   ....[3]....
        /*0050*/ 	.word	0x00004d90


	//   ....[4]....
        /*0054*/ 	.word	0x00004e00


	//   ....[5]....
        /*0058*/ 	.word	0x00004ed0


	//   ....[6]....
        /*005c*/ 	.word	0x00004f50


	//   ....[7]....
        /*0060*/ 	.word	0x00005040


	//   ....[8]....
        /*0064*/ 	.word	0x000050c0


	//   ....[9]....
        /*0068*/ 	.word	0x000051a0


	//   ....[10]....
        /*006c*/ 	.word	0x00005250


	//----- nvinfo : EIATTR_COOP_GROUP_MASK_REGIDS
	.align		4
.L_39:
        /*0070*/ 	.byte	0x04, 0x29
        /*0072*/ 	.short	(.L_41 - .L_40)


	//   ....[0]....
.L_40:
        /*0074*/ 	.word	0xffffffff


	//   ....[1]....
        /*0078*/ 	.word	0xffffffff


	//   ....[2]....
        /*007c*/ 	.word	0xffffffff


	//   ....[3]....
        /*0080*/ 	.word	0xffffffff


	//   ....[4]....
        /*0084*/ 	.word	0xffffffff


	//   ....[5]....
        /*0088*/ 	.word	0xffffffff


	//   ....[6]....
        /*008c*/ 	.word	0xffffffff


	//   ....[7]....
        /*0090*/ 	.word	0xffffffff


	//   ....[8]....
        /*0094*/ 	.word	0xffffffff


	//   ....[9]....
        /*0098*/ 	.word	0xffffffff


	//   ....[10]....
        /*009c*/ 	.word	0xffffffff


	//   ....[11]....
        /*00a0*/ 	.word	0xffffffff


	//   ....[12]....
        /*00a4*/ 	.word	0xffffffff


	//   ....[13]....
        /*00a8*/ 	.word	0xffffffff


	//----- nvinfo : EIATTR_COOP_GROUP_INSTR_OFFSETS
	.align		4
.L_41:
        /*00ac*/ 	.byte	0x04, 0x28
        /*00ae*/ 	.short	(.L_43 - .L_42)


	//   ....[0]....
.L_42:
        /*00b0*/ 	.word	0x00000080


	//   ....[1]....
        /*00b4*/ 	.word	0x000004f0


	//   ....[2]....
        /*00b8*/ 	.word	0x00000750


	//   ....[3]....
        /*00bc*/ 	.word	0x000008f0


	//   ....[4]....
        /*00c0*/ 	.word	0x000009f0


	//   ....[5]....
        /*00c4*/ 	.word	0x00000b60


	//   ....[6]....
        /*00c8*/ 	.word	0x00000d00


	//   ....[7]....
        /*00cc*/ 	.word	0x00000eb0


	//   ....[8]....
        /*00d0*/ 	.word	0x00002280


	//   ....[9]....
        /*00d4*/ 	.word	0x000033b0


	//   ....[10]....
        /*00d8*/ 	.word	0x000035c0


	//   ....[11]....
        /*00dc*/ 	.word	0x000035f0


	//   ....[12]....
        /*00e0*/ 	.word	0x000040a0


	//   ....[13]....
        /*00e4*/ 	.word	0x000042d0


	//----- nvinfo : EIATTR_VRC_CTA_INIT_COUNT
	.align		4
.L_43:
        /*00e8*/ 	.byte	0x02, 0x4a
        /*00ea*/ 	.byte	0x80
	.zero		1


	//----- nvinfo : EIATTR_SYSCALL_OFFSETS
	.align		4
        /*00ec*/ 	.byte	0x04, 0x46
        /*00ee*/ 	.short	(.L_45 - .L_44)


	//   ....[0]....
.L_44:
        /*00f0*/ 	.word	0x00005ee0


	//   ....[1]....
        /*00f4*/ 	.word	0x00005fd0


	//   ....[2]....
        /*00f8*/ 	.word	0x00006760


	//   ....[3]....
        /*00fc*/ 	.word	0x00007010


	//   ....[4]....
        /*0100*/ 	.word	0x000078a0


	//   ....[5]....
        /*0104*/ 	.word	0x00008120


	//----- nvinfo : EIATTR_MBARRIER_INSTR_OFFSETS
	.align		4
.L_45:
        /*0108*/ 	.byte	0x04, 0x39
        /*010a*/ 	.short	(.L_47 - .L_46)


	//   ....[0]....
.L_46:
        /*010c*/ 	.word	0x00000630
        /*0110*/ 	.word	0x000000ff
        /*0114*/ 	.word	0x00000000
        /*0118*/ 	.short	0x0100
        /*011a*/ 	.byte	0x04
	.zero		1


	//   ....[1]....
        /*011c*/ 	.word	0x00000640
        /*0120*/ 	.word	0x000000ff
        /*0124*/ 	.word	0x00000040
        /*0128*/ 	.short	0x0100
        /*012a*/ 	.byte	0x04
	.zero		1


	//   ....[2]....
        /*012c*/ 	.word	0x00000650
        /*0130*/ 	.word	0x000000ff
        /*0134*/ 	.word	0x00000008
        /*0138*/ 	.short	0x0100
        /*013a*/ 	.byte	0x04
	.zero		1


	//   ....[3]....
        /*013c*/ 	.word	0x00000660
        /*0140*/ 	.word	0x000000ff
        /*0144*/ 	.word	0x00000048
        /*0148*/ 	.short	0x0100
        /*014a*/ 	.byte	0x04
	.zero		1


	//   ....[4]....
        /*014c*/ 	.word	0x00000670
        /*0150*/ 	.word	0x000000ff
        /*0154*/ 	.word	0x00000010
        /*0158*/ 	.short	0x0100
        /*015a*/ 	.byte	0x04
	.zero		1


	//   ....[5]....
        /*015c*/ 	.word	0x00000680
        /*0160*/ 	.word	0x000000ff
        /*0164*/ 	.word	0x00000050
        /*0168*/ 	.short	0x0100
        /*016a*/ 	.byte	0x04
	.zero		1


	//   ....[6]....
        /*016c*/ 	.word	0x00000690
        /*0170*/ 	.word	0x000000ff
        /*0174*/ 	.word	0x00000018
        /*0178*/ 	.short	0x0100
        /*017a*/ 	.byte	0x04
	.zero		1


	//   ....[7]....
        /*017c*/ 	.word	0x000006a0
        /*0180*/ 	.word	0x000000ff
        /*0184*/ 	.word	0x00000058
        /*0188*/ 	.short	0x0100
        /*018a*/ 	.byte	0x04
	.zero		1


	//   ....[8]....
        /*018c*/ 	.word	0x000006b0
        /*0190*/ 	.word	0x000000ff
        /*0194*/ 	.word	0x00000020
        /*0198*/ 	.short	0x0100
        /*019a*/ 	.byte	0x04
	.zero		1


	//   ....[9]....
        /*019c*/ 	.word	0x000006c0
        /*01a0*/ 	.word	0x000000ff
        /*01a4*/ 	.word	0x00000060
        /*01a8*/ 	.short	0x0100
        /*01aa*/ 	.byte	0x04
	.zero		1


	//   ....[10]....
        /*01ac*/ 	.word	0x000006d0
        /*01b0*/ 	.word	0x000000ff
        /*01b4*/ 	.word	0x00000028
        /*01b8*/ 	.short	0x0100
        /*01ba*/ 	.byte	0x04
	.zero		1


	//   ....[11]....
        /*01bc*/ 	.word	0x000006e0
        /*01c0*/ 	.word	0x000000ff
        /*01c4*/ 	.word	0x00000068
        /*01c8*/ 	.short	0x0100
        /*01ca*/ 	.byte	0x04
	.zero		1


	//   ....[12]....
        /*01cc*/ 	.word	0x000006f0
        /*01d0*/ 	.word	0x000000ff
        /*01d4*/ 	.word	0x00000030
        /*01d8*/ 	.short	0x0100
        /*01da*/ 	.byte	0x04
	.zero		1


	//   ....[13]....
        /*01dc*/ 	.word	0x00000700
        /*01e0*/ 	.word	0x000000ff
        /*01e4*/ 	.word	0x00000070
        /*01e8*/ 	.short	0x0100
        /*01ea*/ 	.byte	0x04
	.zero		1


	//   ....[14]....
        /*01ec*/ 	.word	0x00000710
        /*01f0*/ 	.word	0x000000ff
        /*01f4*/ 	.word	0x00000038
        /*01f8*/ 	.short	0x0100
        /*01fa*/ 	.byte	0x04
	.zero		1


	//   ....[15]....
        /*01fc*/ 	.word	0x00000720
        /*0200*/ 	.word	0x000000ff
        /*0204*/ 	.word	0x00000078
        /*0208*/ 	.short	0x0100
        /*020a*/ 	.byte	0x04
	.zero		1


	//   ....[16]....
        /*020c*/ 	.word	0x00000860
        /*0210*/ 	.word	0x000000ff
        /*0214*/ 	.word	0x00000080
        /*0218*/ 	.short	0x0100
        /*021a*/ 	.byte	0x04
	.zero		1


	//   ....[17]....
        /*021c*/ 	.word	0x00000870
        /*0220*/ 	.word	0x000000ff
        /*0224*/ 	.word	0x000000a0
        /*0228*/ 	.short	0x0100
        /*022a*/ 	.byte	0x04
	.zero		1


	//   ....[18]....
        /*022c*/ 	.word	0x00000880
        /*0230*/ 	.word	0x000000ff
        /*0234*/ 	.word	0x00000088
        /*0238*/ 	.short	0x0100
        /*023a*/ 	.byte	0x04
	.zero		1


	//   ....[19]....
        /*023c*/ 	.word	0x00000890
        /*0240*/ 	.word	0x000000ff
        /*0244*/ 	.word	0x000000a8
        /*0248*/ 	.short	0x0100
        /*024a*/ 	.byte	0x04
	.zero		1


	//   ....[20]....
        /*024c*/ 	.word	0x000008a0
        /*0250*/ 	.word	0x000000ff
        /*0254*/ 	.word	0x00000090
        /*0258*/ 	.short	0x0100
        /*025a*/ 	.byte	0x04
	.zero		1


	//   ....[21]....
        /*025c*/ 	.word	0x000008b0
        /*0260*/ 	.word	0x000000ff
        /*0264*/ 	.word	0x000000b0
        /*0268*/ 	.short	0x0100
        /*026a*/ 	.byte	0x04
	.zero		1


	//   ....[22]....
        /*026c*/ 	.word	0x000008c0
        /*0270*/ 	.word	0x000000ff
        /*0274*/ 	.word	0x00000098
        /*0278*/ 	.short	0x0100
        /*027a*/ 	.byte	0x04
	.zero		1


	//   ....[23]....
        /*027c*/ 	.word	0x000008d0
        /*0280*/ 	.word	0x000000ff
        /*0284*/ 	.word	0x000000b8
        /*0288*/ 	.short	0x0100
        /*028a*/ 	.byte	0x04
	.zero		1


	//   ....[24]....
        /*028c*/ 	.word	0x000009c0
        /*0290*/ 	.word	0x000000ff
        /*0294*/ 	.word	0x000000c0
        /*0298*/ 	.short	0x0100
        /*029a*/ 	.byte	0x06
	.zero		1


	//   ....[25]....
        /*029c*/ 	.word	0x000009d0
        /*02a0*/ 	.word	0x000000ff
        /*02a4*/ 	.word	0x000000c8
        /*02a8*/ 	.short	0x0100
        /*02aa*/ 	.byte	0x06
	.zero		1


	//   ....[26]....
        /*02ac*/ 	.word	0x00000b10
        /*02b0*/ 	.word	0x000000ff
        /*02b4*/ 	.word	0x000000d0
        /*02b8*/ 	.short	0x0100
        /*02ba*/ 	.byte	0x06
	.zero		1


	//   ....[27]....
        /*02bc*/ 	.word	0x00000b20
        /*02c0*/ 	.word	0x000000ff
        /*02c4*/ 	.word	0x000000e0
        /*02c8*/ 	.short	0x0100
        /*02ca*/ 	.byte	0x06
	.zero		1


	//   ....[28]....
        /*02cc*/ 	.word	0x00000b30
        /*02d0*/ 	.word	0x000000ff
        /*02d4*/ 	.word	0x000000d8
        /*02d8*/ 	.short	0x0100
        /*02da*/ 	.byte	0x06
	.zero		1


	//   ....[29]....
        /*02dc*/ 	.word	0x00000b40
        /*02e0*/ 	.word	0x000000ff
        /*02e4*/ 	.word	0x000000e8
        /*02e8*/ 	.short	0x0100
        /*02ea*/ 	.byte	0x06
	.zero		1


	//   ....[30]....
        /*02ec*/ 	.word	0x00000c70
        /*02f0*/ 	.word	0x000000ff
        /*02f4*/ 	.word	0x000000f0
        /*02f8*/ 	.short	0x0100
        /*02fa*/ 	.byte	0x04
	.zero		1


	//   ....[31]....
        /*02fc*/ 	.word	0x00000c80
        /*0300*/ 	.word	0x000000ff
        /*0304*/ 	.word	0x00000110
        /*0308*/ 	.short	0x0100
        /*030a*/ 	.byte	0x04
	.zero		1


	//   ....[32]....
        /*030c*/ 	.word	0x00000c90
        /*0310*/ 	.word	0x000000ff
        /*0314*/ 	.word	0x000000f8
        /*0318*/ 	.short	0x0100
        /*031a*/ 	.byte	0x04
	.zero		1


	//   ....[33]....
        /*031c*/ 	.word	0x00000ca0
        /*0320*/ 	.word	0x000000ff
        /*0324*/ 	.word	0x00000118
        /*0328*/ 	.short	0x0100
        /*032a*/ 	.byte	0x04
	.zero		1


	//   ....[34]....
        /*032c*/ 	.word	0x00000cb0
        /*0330*/ 	.word	0x000000ff
        /*0334*/ 	.word	0x00000100
        /*0338*/ 	.short	0x0100
        /*033a*/ 	.byte	0x04
	.zero		1


	//   ....[35]....
        /*033c*/ 	.word	0x00000cc0
        /*0340*/ 	.word	0x000000ff
        /*0344*/ 	.word	0x00000120
        /*0348*/ 	.short	0x0100
        /*034a*/ 	.byte	0x04
	.zero		1


	//   ....[36]....
        /*034c*/ 	.word	0x00000cd0
        /*0350*/ 	.word	0x000000ff
        /*0354*/ 	.word	0x00000108
        /*0358*/ 	.short	0x0100
        /*035a*/ 	.byte	0x04
	.zero		1


	//   ....[37]....
        /*035c*/ 	.word	0x00000ce0
        /*0360*/ 	.word	0x000000ff
        /*0364*/ 	.word	0x00000128
        /*0368*/ 	.short	0x0100
        /*036a*/ 	.byte	0x04
	.zero		1


	//   ....[38]....
        /*036c*/ 	.word	0x00000dd0
        /*0370*/ 	.word	0x000000ff
        /*0374*/ 	.word	0x00000130
        /*0378*/ 	.short	0x0100
        /*037a*/ 	.byte	0x04
	.zero		1


	//   ....[39]....
        /*037c*/ 	.word	0x00000de0
        /*0380*/ 	.word	0x000000ff
        /*0384*/ 	.word	0x00000140
        /*0388*/ 	.short	0x0100
        /*038a*/ 	.byte	0x04
	.zero		1


	//   ....[40]....
        /*038c*/ 	.word	0x00000df0
        /*0390*/ 	.word	0x000000ff
        /*0394*/ 	.word	0x00000138
        /*0398*/ 	.short	0x0100
        /*039a*/ 	.byte	0x04
	.zero		1


	//   ....[41]....
        /*039c*/ 	.word	0x00000e00
        /*03a0*/ 	.word	0x000000ff
        /*03a4*/ 	.word	0x00000148
        /*03a8*/ 	.short	0x0100
        /*03aa*/ 	.byte	0x04
	.zero		1


	//   ....[42]....
        /*03ac*/ 	.word	0x00001af0
        /*03b0*/ 	.word	0x00000000
        /*03b4*/ 	.word	0x00000140
        /*03b8*/ 	.short	0x010a
        /*03ba*/ 	.byte	0xff
	.zero		1


	//   ....[43]....
        /*03bc*/ 	.word	0x00001b20
        /*03c0*/ 	.word	0x00000000
        /*03c4*/ 	.word	0x00000130
        /*03c8*/ 	.short	0x0101
        /*03ca*/ 	.byte	0xff
	.zero		1


	//   ....[44]....
        /*03cc*/ 	.word	0x00001bd0
        /*03d0*/ 	.word	0x000000ff
        /*03d4*/ 	.word	0x00000040
        /*03d8*/ 	.short	0x010a
        /*03da*/ 	.byte	0x04
	.zero		1


	//   ....[45]....
        /*03dc*/ 	.word	0x00001c60
        /*03e0*/ 	.word	0x000000ff
        /*03e4*/ 	.word	0x00000040
        /*03e8*/ 	.short	0x010a
        /*03ea*/ 	.byte	0x21
	.zero		1


	//   ....[46]....
        /*03ec*/ 	.word	0x00001df0
        /*03f0*/ 	.word	0x000000ff
        /*03f4*/ 	.word	0x00000040
        /*03f8*/ 	.short	0x010a
        /*03fa*/ 	.byte	0x05
	.zero		1


	//   ....[47]....
        /*03fc*/ 	.word	0x00001f40
        /*0400*/ 	.word	0x000000ff
        /*0404*/ 	.word	0x000000c8
        /*0408*/ 	.short	0x0101
        /*040a*/ 	.byte	0x15
	.zero		1


	//   ....[48]....
        /*040c*/ 	.word	0x00001f60
        /*0410*/ 	.word	0x000000ff
        /*0414*/ 	.word	0x00000040
        /*0418*/ 	.short	0x010a
        /*041a*/ 	.byte	0x04
	.zero		1


	//   ....[49]....
        /*041c*/ 	.word	0x00001fe0
        /*0420*/ 	.word	0x000000ff
        /*0424*/ 	.word	0x00000040
        /*0428*/ 	.short	0x010a
        /*042a*/ 	.byte	0x11
	.zero		1


	//   ....[50]....
        /*042c*/ 	.word	0x00002170
        /*0430*/ 	.word	0x000000ff
        /*0434*/ 	.word	0x00000040
        /*0438*/ 	.short	0x010a
        /*043a*/ 	.byte	0x05
	.zero		1


	//   ....[51]....
        /*043c*/ 	.word	0x000022b0
        /*0440*/ 	.word	0x00000003
        /*0444*/ 	.word	0x000000d0
        /*0448*/ 	.short	0x010a
        /*044a*/ 	.byte	0xff
	.zero		1


	//   ....[52]....
        /*044c*/ 	.word	0x00002400
        /*0450*/ 	.word	0x00000000
        /*0454*/ 	.word	0x00000000
        /*0458*/ 	.short	0x0101
        /*045a*/ 	.byte	0xff
	.zero		1


	//   ....[53]....
        /*045c*/ 	.word	0x000029c0
        /*0460*/ 	.word	0x000000ff
        /*0464*/ 	.word	0x00000000
        /*0468*/ 	.short	0x010a
        /*046a*/ 	.byte	0x04
	.zero		1


	//   ....[54]....
        /*046c*/ 	.word	0x00002a50
        /*0470*/ 	.word	0x000000ff
        /*0474*/ 	.word	0x00000000
        /*0478*/ 	.short	0x010a
        /*047a*/ 	.byte	0x05
	.zero		1


	//   ....[55]....
        /*047c*/ 	.word	0x00002ae0
        /*0480*/ 	.word	0x000000ff
        /*0484*/ 	.word	0x00000000
        /*0488*/ 	.short	0x010a
        /*048a*/ 	.byte	0x05
	.zero		1


	//   ....[56]....
        /*048c*/ 	.word	0x00002b70
        /*0490*/ 	.word	0x000000ff
        /*0494*/ 	.word	0x00000000
        /*0498*/ 	.short	0x010a
        /*049a*/ 	.byte	0x05
	.zero		1


	//   ....[57]....
        /*049c*/ 	.word	0x00002c00
        /*04a0*/ 	.word	0x000000ff
        /*04a4*/ 	.word	0x00000000
        /*04a8*/ 	.short	0x010a
        /*04aa*/ 	.byte	0x05
	.zero		1


	//   ....[58]....
        /*04ac*/ 	.word	0x00002c90
        /*04b0*/ 	.word	0x000000ff
        /*04b4*/ 	.word	0x00000000
        /*04b8*/ 	.short	0x010a
        /*04ba*/ 	.byte	0x05
	.zero		1


	//   ....[59]....
        /*04bc*/ 	.word	0x00002d20
        /*04c0*/ 	.word	0x000000ff
        /*04c4*/ 	.word	0x00000000
        /*04c8*/ 	.short	0x010a
        /*04ca*/ 	.byte	0x05
	.zero		1


	//   ....[60]....
        /*04cc*/ 	.word	0x00002dc0
        /*04d0*/ 	.word	0x00000000
        /*04d4*/ 	.word	0x00000000
        /*04d8*/ 	.short	0x010a
        /*04da*/ 	.byte	0xff
	.zero		1


	//   ....[61]....
        /*04dc*/ 	.word	0x00002f00
        /*04e0*/ 	.word	0x00000002
        /*04e4*/ 	.word	0x00000130
        /*04e8*/ 	.short	0x010a
        /*04ea*/ 	.byte	0xff
	.zero		1


	//   ....[62]....
        /*04ec*/ 	.word	0x00002f70
        /*04f0*/ 	.word	0x00000002
        /*04f4*/ 	.word	0x00000000
        /*04f8*/ 	.short	0x0101
        /*04fa*/ 	.byte	0xff
	.zero		1


	//   ....[63]....
        /*04fc*/ 	.word	0x00002f90
        /*0500*/ 	.word	0x000000ff
        /*0504*/ 	.word	0x000000e0
        /*0508*/ 	.short	0x010a
        /*050a*/ 	.byte	0x04
	.zero		1


	//   ....[64]....
        /*050c*/ 	.word	0x000030b0
        /*0510*/ 	.word	0x00000002
        /*0514*/ 	.word	0x000000d0
        /*0518*/ 	.short	0x010a
        /*051a*/ 	.byte	0xff
	.zero		1


	//   ....[65]....
        /*051c*/ 	.word	0x000031b0
        /*0520*/ 	.word	0x00000002
        /*0524*/ 	.word	0x00000000
        /*0528*/ 	.short	0x0101
        /*052a*/ 	.byte	0xff
	.zero		1


	//   ....[66]....
        /*052c*/ 	.word	0x00003240
        /*0530*/ 	.word	0x000000ff
        /*0534*/ 	.word	0x000000e0
        /*0538*/ 	.short	0x0106
        /*053a*/ 	.byte	0x04
	.zero		1


	//   ....[67]....
        /*053c*/ 	.word	0x00003260
        /*0540*/ 	.word	0x000000ff
        /*0544*/ 	.word	0x000000e0
        /*0548*/ 	.short	0x010a
        /*054a*/ 	.byte	0x04
	.zero		1


	//   ....[68]....
        /*054c*/ 	.word	0x000032f0
        /*0550*/ 	.word	0x000000ff
        /*0554*/ 	.word	0x000000e0
        /*0558*/ 	.short	0x0106
        /*055a*/ 	.byte	0x07
	.zero		1


	//   ....[69]....
        /*055c*/ 	.word	0x00003330
        /*0560*/ 	.word	0x00000000
        /*0564*/ 	.word	0x000000e0
        /*0568*/ 	.short	0x010a
        /*056a*/ 	.byte	0xff
	.zero		1


	//   ....[70]....
        /*056c*/ 	.word	0x00003890
        /*0570*/ 	.word	0x00000000
        /*0574*/ 	.word	0x000000d0
        /*0578*/ 	.short	0x010a
        /*057a*/ 	.byte	0xff
	.zero		1


	//   ....[71]....
        /*057c*/ 	.word	0x00003990
        /*0580*/ 	.word	0x00000003
        /*0584*/ 	.word	0x00000000
        /*0588*/ 	.short	0x0101
        /*058a*/ 	.byte	0xff
	.zero		1


	//   ....[72]....
        /*058c*/ 	.word	0x000039a0
        /*0590*/ 	.word	0x000000ff
        /*0594*/ 	.word	0x00000000
        /*0598*/ 	.short	0x010a
        /*059a*/ 	.byte	0x04
	.zero		1


	//   ....[73]....
        /*059c*/ 	.word	0x00003a20
        /*05a0*/ 	.word	0x000000ff
        /*05a4*/ 	.word	0x00000110
        /*05a8*/ 	.short	0x010a
        /*05aa*/ 	.byte	0x1f
	.zero		1


	//   ....[74]....
        /*05ac*/ 	.word	0x00003b00
        /*05b0*/ 	.word	0x000000ff
        /*05b4*/ 	.word	0x00000000
        /*05b8*/ 	.short	0x010a
        /*05ba*/ 	.byte	0x05
	.zero		1


	//   ....[75]....
        /*05bc*/ 	.word	0x00003c40
        /*05c0*/ 	.word	0x000000ff
        /*05c4*/ 	.word	0x00000000
        /*05c8*/ 	.short	0x010a
        /*05ca*/ 	.byte	0x04
	.zero		1


	//   ....[76]....
        /*05cc*/ 	.word	0x00003ed0
        /*05d0*/ 	.word	0x000000ff
        /*05d4*/ 	.word	0x00000000
        /*05d8*/ 	.short	0x010a
        /*05da*/ 	.byte	0x04
	.zero		1


	//   ....[77]....
        /*05dc*/ 	.word	0x00003f60
        /*05e0*/ 	.word	0x000000ff
        /*05e4*/ 	.word	0x00000000
        /*05e8*/ 	.short	0x010a
        /*05ea*/ 	.byte	0x05
	.zero		1


	//   ....[78]....
        /*05ec*/ 	.word	0x00003ff0
        /*05f0*/ 	.word	0x000000ff
        /*05f4*/ 	.word	0x00000000
        /*05f8*/ 	.short	0x010a
        /*05fa*/ 	.byte	0x05
	.zero		1


	//   ....[79]....
        /*05fc*/ 	.word	0x00004080
        /*0600*/ 	.word	0x000000ff
        /*0604*/ 	.word	0x00000000
        /*0608*/ 	.short	0x010a
        /*060a*/ 	.byte	0x04
	.zero		1


	//   ....[80]....
        /*060c*/ 	.word	0x00004590
        /*0610*/ 	.word	0x0000000c
        /*0614*/ 	.word	0x000000d0
        /*0618*/ 	.short	0x010a
        /*061a*/ 	.byte	0xff
	.zero		1


	//   ....[81]....
        /*061c*/ 	.word	0x00004700
        /*0620*/ 	.word	0x00000000
        /*0624*/ 	.word	0x00000000
        /*0628*/ 	.short	0x0101
        /*062a*/ 	.byte	0xff
	.zero		1


	//   ....[82]....
        /*062c*/ 	.word	0x00004b90
        /*0630*/ 	.word	0x000000ff
        /*0634*/ 	.word	0x000000c8
        /*0638*/ 	.short	0x010a
        /*063a*/ 	.byte	0x15
	.zero		1


	//   ....[83]....
        /*063c*/ 	.word	0x00004d10
        /*0640*/ 	.word	0x000000ff
        /*0644*/ 	.word	0x000000a0
        /*0648*/ 	.short	0x010a
        /*064a*/ 	.byte	0x15
	.zero		1


	//   ....[84]....
        /*064c*/ 	.word	0x00004e80
        /*0650*/ 	.word	0x000000ff
        /*0654*/ 	.word	0x00000080
        /*0658*/ 	.short	0x010b
        /*065a*/ 	.byte	0x15
	.zero		1


	//   ....[85]....
        /*065c*/ 	.word	0x00004e90
        /*0660*/ 	.word	0x000000ff
        /*0664*/ 	.word	0x00000000
        /*0668*/ 	.short	0x0101
        /*066a*/ 	.byte	0x28
	.zero		1


	//   ....[86]....
        /*066c*/ 	.word	0x00004ea0
        /*0670*/ 	.word	0x000000ff
        /*0674*/ 	.word	0x000000a8
        /*0678*/ 	.short	0x010a
        /*067a*/ 	.byte	0x15
	.zero		1


	//   ....[87]....
        /*067c*/ 	.word	0x00004ff0
        /*0680*/ 	.word	0x000000ff
        /*0684*/ 	.word	0x00000088
        /*0688*/ 	.short	0x010b
        /*068a*/ 	.byte	0x15
	.zero		1


	//   ....[88]....
        /*068c*/ 	.word	0x00005000
        /*0690*/ 	.word	0x000000ff
        /*0694*/ 	.word	0x00000000
        /*0698*/ 	.short	0x0101
        /*069a*/ 	.byte	0x27
	.zero		1


	//   ....[89]....
        /*069c*/ 	.word	0x00005010
        /*06a0*/ 	.word	0x000000ff
        /*06a4*/ 	.word	0x000000b0
        /*06a8*/ 	.short	0x010a
        /*06aa*/ 	.byte	0x15
	.zero		1


	//   ....[90]....
        /*06ac*/ 	.word	0x00005150
        /*06b0*/ 	.word	0x000000ff
        /*06b4*/ 	.word	0x00000090
        /*06b8*/ 	.short	0x010b
        /*06ba*/ 	.byte	0x15
	.zero		1


	//   ....[91]....
        /*06bc*/ 	.word	0x00005160
        /*06c0*/ 	.word	0x000000ff
        /*06c4*/ 	.word	0x00000000
        /*06c8*/ 	.short	0x0101
        /*06ca*/ 	.byte	0x26
	.zero		1


	//   ....[92]....
        /*06cc*/ 	.word	0x00005170
        /*06d0*/ 	.word	0x000000ff
        /*06d4*/ 	.word	0x000000b8
        /*06d8*/ 	.short	0x010a
        /*06da*/ 	.byte	0x15
	.zero		1


	//   ....[93]....
        /*06dc*/ 	.word	0x00005370
        /*06e0*/ 	.word	0x000000ff
        /*06e4*/ 	.word	0x00000098
        /*06e8*/ 	.short	0x010b
        /*06ea*/ 	.byte	0x15
	.zero		1


	//   ....[94]....
        /*06ec*/ 	.word	0x00005380
        /*06f0*/ 	.word	0x000000ff
        /*06f4*/ 	.word	0x00000000
        /*06f8*/ 	.short	0x0101
        /*06fa*/ 	.byte	0x25
	.zero		1


	//   ....[95]....
        /*06fc*/ 	.word	0x000053b0
        /*0700*/ 	.word	0x000000ff
        /*0704*/ 	.word	0x000000a0
        /*0708*/ 	.short	0x010a
        /*070a*/ 	.byte	0x15
	.zero		1


	//   ....[96]....
        /*070c*/ 	.word	0x000053d0
        /*0710*/ 	.word	0x000000ff
        /*0714*/ 	.word	0x000000a8
        /*0718*/ 	.short	0x010a
        /*071a*/ 	.byte	0x15
	.zero		1


	//   ....[97]....
        /*071c*/ 	.word	0x000053f0
        /*0720*/ 	.word	0x000000ff
        /*0724*/ 	.word	0x000000b0
        /*0728*/ 	.short	0x010a
        /*072a*/ 	.byte	0x15
	.zero		1


	//   ....[98]....
        /*072c*/ 	.word	0x00005430
        /*0730*/ 	.word	0x00000000
        /*0734*/ 	.word	0x000000b8
        /*0738*/ 	.short	0x010a
        /*073a*/ 	.byte	0xff
	.zero		1


	//   ....[99]....
        /*073c*/ 	.word	0x00005770
        /*0740*/ 	.word	0x00000003
        /*0744*/ 	.word	0x000000d0
        /*0748*/ 	.short	0x010a
        /*074a*/ 	.byte	0xff
	.zero		1


	//   ....[100]....
        /*074c*/ 	.word	0x000058f0
        /*0750*/ 	.word	0x00000000
        /*0754*/ 	.word	0x00000000
        /*0758*/ 	.short	0x0101
        /*075a*/ 	.byte	0xff
	.zero		1


	//   ....[101]....
        /*075c*/ 	.word	0x00006410
        /*0760*/ 	.word	0x000000ff
        /*0764*/ 	.word	0x00000080
        /*0768*/ 	.short	0x010a
        /*076a*/ 	.byte	0x2c
	.zero		1


	//   ....[102]....
        /*076c*/ 	.word	0x00006450
        /*0770*/ 	.word	0x0000001a
        /*0774*/ 	.word	0x000000f0
        /*0778*/ 	.short	0x010a
        /*077a*/ 	.byte	0xff
	.zero		1


	//   ....[103]....
        /*077c*/ 	.word	0x00006560
        /*0780*/ 	.word	0x000000ff
        /*0784*/ 	.word	0x00000080
        /*0788*/ 	.short	0x010a
        /*078a*/ 	.byte	0x2c
	.zero		1


	//   ....[104]....
        /*078c*/ 	.word	0x00006640
        /*0790*/ 	.word	0x0000001a
        /*0794*/ 	.word	0x000000f0
        /*0798*/ 	.short	0x010a
        /*079a*/ 	.byte	0xff
	.zero		1


	//   ....[105]....
        /*079c*/ 	.word	0x00006d70
        /*07a0*/ 	.word	0x00000000
        /*07a4*/ 	.word	0x00000000
        /*07a8*/ 	.short	0x0101
        /*07aa*/ 	.byte	0xff
	.zero		1


	//   ....[106]....
        /*07ac*/ 	.word	0x00006d80
        /*07b0*/ 	.word	0x00000004
        /*07b4*/ 	.word	0x00000080
        /*07b8*/ 	.short	0x010a
        /*07ba*/ 	.byte	0xff
	.zero		1


	//   ....[107]....
        /*07bc*/ 	.word	0x00006e40
        /*07c0*/ 	.word	0x00000004
        /*07c4*/ 	.word	0x00000080
        /*07c8*/ 	.short	0x010a
        /*07ca*/ 	.byte	0xff
	.zero		1


	//   ....[108]....
        /*07cc*/ 	.word	0x00007600
        /*07d0*/ 	.word	0x00000000
        /*07d4*/ 	.word	0x00000000
        /*07d8*/ 	.short	0x0101
        /*07da*/ 	.byte	0xff
	.zero		1


	//   ....[109]....
        /*07dc*/ 	.word	0x00007620
        /*07e0*/ 	.word	0x00000002
        /*07e4*/ 	.word	0x00000080
        /*07e8*/ 	.short	0x010a
        /*07ea*/ 	.byte	0xff
	.zero		1


	//   ....[110]....
        /*07ec*/ 	.word	0x000076d0
        /*07f0*/ 	.word	0x00000002
        /*07f4*/ 	.word	0x00000080
        /*07f8*/ 	.short	0x010a
        /*07fa*/ 	.byte	0xff
	.zero		1


	//   ....[111]....
        /*07fc*/ 	.word	0x00007e80
        /*0800*/ 	.word	0x00000000
        /*0804*/ 	.word	0x00000000
        /*0808*/ 	.short	0x0101
        /*080a*/ 	.byte	0xff
	.zero		1


	//   ....[112]....
        /*080c*/ 	.word	0x00007ea0
        /*0810*/ 	.word	0x00000003
        /*0814*/ 	.word	0x00000080
        /*0818*/ 	.short	0x010a
        /*081a*/ 	.byte	0xff
	.zero		1


	//   ....[113]....
        /*081c*/ 	.word	0x00007f50
        /*0820*/ 	.word	0x00000003
        /*0824*/ 	.word	0x00000080
        /*0828*/ 	.short	0x010a
        /*082a*/ 	.byte	0xff
	.zero		1


	//   ....[114]....
        /*082c*/ 	.word	0x00008360
        /*0830*/ 	.word	0x000000ff
        /*0834*/ 	.word	0x00000000
        /*0838*/ 	.short	0x0101
        /*083a*/ 	.byte	0x04
	.zero		1


	//   ....[115]....
        /*083c*/ 	.word	0x00008770
        /*0840*/ 	.word	0x00000000
        /*0844*/ 	.word	0x00000000
        /*0848*/ 	.short	0x0101
        /*084a*/ 	.byte	0xff
	.zero		1


	//   ....[116]....
        /*084c*/ 	.word	0x00008a20
        /*0850*/ 	.word	0x000000ff
        /*0854*/ 	.word	0x00000000
        /*0858*/ 	.short	0x0101
        /*085a*/ 	.byte	0x04
	.zero		1


	//   ....[117]....
        /*085c*/ 	.word	0x00008a40
        /*0860*/ 	.word	0x00000000
        /*0864*/ 	.word	0x00000140
        /*0868*/ 	.short	0x010a
        /*086a*/ 	.byte	0xff
	.zero		1


	//   ....[118]....
        /*086c*/ 	.word	0x00008aa0
        /*0870*/ 	.word	0x00000000
        /*0874*/ 	.word	0x00000040
        /*0878*/ 	.short	0x010a
        /*087a*/ 	.byte	0xff
	.zero		1


	//   ....[119]....
        /*087c*/ 	.word	0x00008b00
        /*0880*/ 	.word	0x00000000
        /*0884*/ 	.word	0x00000040
        /*0888*/ 	.short	0x010a
        /*088a*/ 	.byte	0xff
	.zero		1


	//   ....[120]....
        /*088c*/ 	.word	0x00008b50
        /*0890*/ 	.word	0x00000003
        /*0894*/ 	.word	0x000000d0
        /*0898*/ 	.short	0x010a
        /*089a*/ 	.byte	0xff
	.zero		1


	//   ....[121]....
        /*089c*/ 	.word	0x00008bb0
        /*08a0*/ 	.word	0x00000000
        /*08a4*/ 	.word	0x00000000
        /*08a8*/ 	.short	0x010a
        /*08aa*/ 	.byte	0xff
	.zero		1


	//   ....[122]....
        /*08ac*/ 	.word	0x00008c10
        /*08b0*/ 	.word	0x00000000
        /*08b4*/ 	.word	0x00000000
        /*08b8*/ 	.short	0x010a
        /*08ba*/ 	.byte	0xff
	.zero		1


	//   ....[123]....
        /*08bc*/ 	.word	0x00008c70
        /*08c0*/ 	.word	0x00000000
        /*08c4*/ 	.word	0x00000000
        /*08c8*/ 	.short	0x010a
        /*08ca*/ 	.byte	0xff
	.zero		1


	//   ....[124]....
        /*08cc*/ 	.word	0x00008cd0
        /*08d0*/ 	.word	0x00000000
        /*08d4*/ 	.word	0x00000000
        /*08d8*/ 	.short	0x010a
        /*08da*/ 	.byte	0xff
	.zero		1


	//   ....[125]....
        /*08dc*/ 	.word	0x00008d30
        /*08e0*/ 	.word	0x00000000
        /*08e4*/ 	.word	0x00000000
        /*08e8*/ 	.short	0x010a
        /*08ea*/ 	.byte	0xff
	.zero		1


	//   ....[126]....
        /*08ec*/ 	.word	0x00008d90
        /*08f0*/ 	.word	0x00000000
        /*08f4*/ 	.word	0x00000000
        /*08f8*/ 	.short	0x010a
        /*08fa*/ 	.byte	0xff
	.zero		1


	//   ....[127]....
        /*08fc*/ 	.word	0x00008df0
        /*0900*/ 	.word	0x00000000
        /*0904*/ 	.word	0x00000000
        /*0908*/ 	.short	0x010a
        /*090a*/ 	.byte	0xff
	.zero		1


	//   ....[128]....
        /*090c*/ 	.word	0x00008e40
        /*0910*/ 	.word	0x00000002
        /*0914*/ 	.word	0x00000130
        /*0918*/ 	.short	0x010a
        /*091a*/ 	.byte	0xff
	.zero		1


	//   ....[129]....
        /*091c*/ 	.word	0x00008ea0
        /*0920*/ 	.word	0x00000002
        /*0924*/ 	.word	0x000000e0
        /*0928*/ 	.short	0x010a
        /*092a*/ 	.byte	0xff
	.zero		1


	//   ....[130]....
        /*092c*/ 	.word	0x00008ef0
        /*0930*/ 	.word	0x00000002
        /*0934*/ 	.word	0x000000d0
        /*0938*/ 	.short	0x010a
        /*093a*/ 	.byte	0xff
	.zero		1


	//   ....[131]....
        /*093c*/ 	.word	0x00008f50
        /*0940*/ 	.word	0x00000000
        /*0944*/ 	.word	0x000000e0
        /*0948*/ 	.short	0x010a
        /*094a*/ 	.byte	0xff
	.zero		1


	//   ....[132]....
        /*094c*/ 	.word	0x00008fa0
        /*0950*/ 	.word	0x00000000
        /*0954*/ 	.word	0x000000d0
        /*0958*/ 	.short	0x010a
        /*095a*/ 	.byte	0xff
	.zero		1


	//   ....[133]....
        /*095c*/ 	.word	0x00009000
        /*0960*/ 	.word	0x00000002
        /*0964*/ 	.word	0x00000110
        /*0968*/ 	.short	0x010a
        /*096a*/ 	.byte	0xff
	.zero		1


	//   ....[134]....
        /*096c*/ 	.word	0x00009060
        /*0970*/ 	.word	0x00000000
        /*0974*/ 	.word	0x00000000
        /*0978*/ 	.short	0x010a
        /*097a*/ 	.byte	0xff
	.zero		1


	//   ....[135]....
        /*097c*/ 	.word	0x000090c0
        /*0980*/ 	.word	0x00000000
        /*0984*/ 	.word	0x00000000
        /*0988*/ 	.short	0x010a
        /*098a*/ 	.byte	0xff
	.zero		1


	//   ....[136]....
        /*098c*/ 	.word	0x00009120
        /*0990*/ 	.word	0x00000000
        /*0994*/ 	.word	0x00000000
        /*0998*/ 	.short	0x010a
        /*099a*/ 	.byte	0xff
	.zero		1


	//   ....[137]....
        /*099c*/ 	.word	0x00009180
        /*09a0*/ 	.word	0x00000000
        /*09a4*/ 	.word	0x00000000
        /*09a8*/ 	.short	0x010a
        /*09aa*/ 	.byte	0xff
	.zero		1


	//   ....[138]....
        /*09ac*/ 	.word	0x000091e0
        /*09b0*/ 	.word	0x00000000
        /*09b4*/ 	.word	0x00000000
        /*09b8*/ 	.short	0x010a
        /*09ba*/ 	.byte	0xff
	.zero		1


	//   ....[139]....
        /*09bc*/ 	.word	0x00009230
        /*09c0*/ 	.word	0x0000000c
        /*09c4*/ 	.word	0x000000d0
        /*09c8*/ 	.short	0x010a
        /*09ca*/ 	.byte	0xff
	.zero		1


	//   ....[140]....
        /*09cc*/ 	.word	0x00009290
        /*09d0*/ 	.word	0x00000000
        /*09d4*/ 	.word	0x000000c8
        /*09d8*/ 	.short	0x010a
        /*09da*/ 	.byte	0xff
	.zero		1


	//   ....[141]....
        /*09dc*/ 	.word	0x000092f0
        /*09e0*/ 	.word	0x00000000
        /*09e4*/ 	.word	0x000000a0
        /*09e8*/ 	.short	0x010a
        /*09ea*/ 	.byte	0xff
	.zero		1


	//   ....[142]....
        /*09ec*/ 	.word	0x00009350
        /*09f0*/ 	.word	0x00000000
        /*09f4*/ 	.word	0x000000a8
        /*09f8*/ 	.short	0x010a
        /*09fa*/ 	.byte	0xff
	.zero		1


	//   ....[143]....
        /*09fc*/ 	.word	0x000093b0
        /*0a00*/ 	.word	0x00000000
        /*0a04*/ 	.word	0x000000b0
        /*0a08*/ 	.short	0x010a
        /*0a0a*/ 	.byte	0xff
	.zero		1


	//   ....[144]....
        /*0a0c*/ 	.word	0x00009410
        /*0a10*/ 	.word	0x00000000
        /*0a14*/ 	.word	0x000000b8
        /*0a18*/ 	.short	0x010a
        /*0a1a*/ 	.byte	0xff
	.zero		1


	//   ....[145]....
        /*0a1c*/ 	.word	0x00009470
        /*0a20*/ 	.word	0x00000000
        /*0a24*/ 	.word	0x000000a0
        /*0a28*/ 	.short	0x010a
        /*0a2a*/ 	.byte	0xff
	.zero		1


	//   ....[146]....
        /*0a2c*/ 	.word	0x000094d0
        /*0a30*/ 	.word	0x00000000
        /*0a34*/ 	.word	0x000000a8
        /*0a38*/ 	.short	0x010a
        /*0a3a*/ 	.byte	0xff
	.zero		1


	//   ....[147]....
        /*0a3c*/ 	.word	0x00009530
        /*0a40*/ 	.word	0x00000000
        /*0a44*/ 	.word	0x000000b0
        /*0a48*/ 	.short	0x010a
        /*0a4a*/ 	.byte	0xff
	.zero		1


	//   ....[148]....
        /*0a4c*/ 	.word	0x00009580
        /*0a50*/ 	.word	0x00000003
        /*0a54*/ 	.word	0x000000d0
        /*0a58*/ 	.short	0x010a
        /*0a5a*/ 	.byte	0xff
	.zero		1


	//   ....[149]....
        /*0a5c*/ 	.word	0x000095e0
        /*0a60*/ 	.word	0x00000000
        /*0a64*/ 	.word	0x00000080
        /*0a68*/ 	.short	0x010a
        /*0a6a*/ 	.byte	0xff
	.zero		1


	//   ....[150]....
        /*0a6c*/ 	.word	0x00009630
        /*0a70*/ 	.word	0x0000001a
        /*0a74*/ 	.word	0x000000f0
        /*0a78*/ 	.short	0x010a
        /*0a7a*/ 	.byte	0xff
	.zero		1


	//   ....[151]....
        /*0a7c*/ 	.word	0x00009680
        /*0a80*/ 	.word	0x00000004
        /*0a84*/ 	.word	0x00000080
        /*0a88*/ 	.short	0x010a
        /*0a8a*/ 	.byte	0xff
	.zero		1


	//   ....[152]....
        /*0a8c*/ 	.word	0x000096d0
        /*0a90*/ 	.word	0x00000002
        /*0a94*/ 	.word	0x00000080
        /*0a98*/ 	.short	0x010a
        /*0a9a*/ 	.byte	0xff
	.zero		1


	//   ....[153]....
        /*0a9c*/ 	.word	0x00009720
        /*0aa0*/ 	.word	0x00000003
        /*0aa4*/ 	.word	0x00000080
        /*0aa8*/ 	.short	0x010a
        /*0aaa*/ 	.byte	0xff
	.zero		1


	//----- nvinfo : EIATTR_NUM_MBARRIERS
	.align		4
.L_47:
        /*0aac*/ 	.byte	0x03, 0x38
        /*0aae*/ 	.short	0x002a


	//----- nvinfo : EIATTR_EXIT_INSTR_OFFSETS
	.align		4
        /*0ab0*/ 	.byte	0x04, 0x1c
        /*0ab2*/ 	.short	(.L_49 - .L_48)


	//   ....[0]....
.L_48:
        /*0ab4*/ 	.word	0x00002df0


	//   ....[1]....
        /*0ab8*/ 	.word	0x00003300


	//   ....[2]....
        /*0abc*/ 	.word	0x00003360


	//   ....[3]....
        /*0ac0*/ 	.word	0x000042e0


	//   ....[4]....
        /*0ac4*/ 	.word	0x00005460


	//   ....[5]....
        /*0ac8*/ 	.word	0x000054a0


	//   ....[6]....
        /*0acc*/ 	.word	0x00008900


	//   ....[7]....
        /*0ad0*/ 	.word	0x00008980


	//   ....[8]....
        /*0ad4*/ 	.word	0x000089b0


	//   ....[9]....
        /*0ad8*/ 	.word	0x00008a30


	//----- nvinfo : EIATTR_MAX_THREADS
	.align		4
.L_49:
        /*0adc*/ 	.byte	0x04, 0x05
        /*0ade*/ 	.short	(.L_51 - .L_50)
.L_50:
        /*0ae0*/ 	.word	0x00000100
        /*0ae4*/ 	.word	0x00000001
        /*0ae8*/ 	.word	0x00000001


	//----- nvinfo : EIATTR_CRS_STACK_SIZE
	.align		4
.L_51:
        /*0aec*/ 	.byte	0x04, 0x1e
        /*0aee*/ 	.short	(.L_53 - .L_52)
.L_52:
        /*0af0*/ 	.word	0x00000000


	//----- nvinfo : EIATTR_CBANK_PARAM_SIZE
	.align		4
.L_53:
        /*0af4*/ 	.byte	0x03, 0x19
        /*0af6*/ 	.short	0x0800


	//----- nvinfo : EIATTR_PARAM_CBANK
	.align		4
        /*0af8*/ 	.byte	0x04, 0x0a
        /*0afa*/ 	.short	(.L_55 - .L_54)
	.align		4
.L_54:
        /*0afc*/ 	.word	index@(.nv.constant0._ZN7cutlass13device_kernelINS_4gemm6kernel13GemmUniversalIN4cute5tupleIJiiiiEEENS1_10collective13CollectiveMmaINS1_35MainloopSm100TmaUmmaWarpSpecializedILi8ELi2ELi4ENS5_IJNS4_1CILi2EEESB_NSA_ILi1EEEEEEEENS5_IJNSA_ILi64EEENSA_ILi128EEESF_EEENS_10bfloat16_tENS5_IJlSC_lEEESI_SJ_NS4_8TiledMMAINS4_8MMA_AtomIJNS4_20SM100_MMA_F16BF16_SSISI_SI_fLi64ELi128ELNS4_4UMMA5MajorE0ELSO_0ELNSN_7ScaleInE0ELSP_0EEEEEENS4_6LayoutINS5_IJSC_SC_SC_EEENS5_IJNSA_ILi0EEESU_SU_EEEEENS5_IJNS4_10UnderscoreESX_SX_EEEEENS4_23SM90_TMA_LOAD_MULTICASTENS4_14ComposedLayoutINS4_7SwizzleILi3ELi4ELi3EEENS4_18smem_ptr_flag_bitsILi16EEENSS_INS5_IJNSA_ILi8EEESF_EEENS5_IJSF_SC_EEEEEEEvNS4_8identityES10_S1A_vS1B_EENS_8epilogue10collective18CollectiveEpilogueINS1D_23Sm100TmaWarpSpecializedILi4ELi2ELi16ELb1ELb0EEEJSH_NS5_IJNSS_ISF_SC_EENSS_INSA_ILi32EEESC_EEEEESI_SJ_SI_SJ_NS1D_6fusion15FusionCallbacksIS1H_NS1M_17LinearCombinationISI_fSI_fLNS_15FloatRoundStyleE2EEESH_S1L_JEEENS4_5SM1004TMEM4LOAD26SM100_TMEM_LOAD_16dp256b4xENS4_13SM90_TMA_LOADENS11_INS12_ILi2ELi4ELi3EEES15_NSS_INS5_IJS16_S1J_EEENS5_IJS1J_SC_EEEEEEENS4_17SM75_U32x4_LDSM_NENS4_14SM90_TMA_STOREES21_NS4_17SM90_U32x4_STSM_NENS4_39AutoVectorizingCopyWithAssumedAlignmentILi128EEEEEEvvEEEEvNT_6ParamsE)
        /*0b00*/ 	.short	0x0380
        /*0b02*/ 	.short	0x0800


	//----- nvinfo : EIATTR_SW_WAR
	.align		4
.L_55:
        /*0b04*/ 	.byte	0x04, 0x36
        /*0b06*/ 	.short	(.L_57 - .L_56)
.L_56:
        /*0b08*/ 	.word	0x00000008
.L_57:


//--------------------- .nv.callgraph             --------------------------
	.section	.nv.callgraph,"",@"SHT_CUDA_CALLGRAPH"
	.align	4
	.sectionentsize	8
	.align		4
        /*0000*/ 	.word	0x00000000
	.align		4
        /*0004*/ 	.word	0xffffffff
	.align		4
        /*0008*/ 	.word	index@(_ZN7cutlass13device_kernelINS_4gemm6kernel13GemmUniversalIN4cute5tupleIJiiiiEEENS1_10collective13CollectiveMmaINS1_35MainloopSm100TmaUmmaWarpSpecializedILi8ELi2ELi4ENS5_IJNS4_1CILi2EEESB_NSA_ILi1EEEEEEEENS5_IJNSA_ILi64EEENSA_ILi128EEESF_EEENS_10bfloat16_tENS5_IJlSC_lEEESI_SJ_NS4_8TiledMMAINS4_8MMA_AtomIJNS4_20SM100_MMA_F16BF16_SSISI_SI_fLi64ELi128ELNS4_4UMMA5MajorE0ELSO_0ELNSN_7ScaleInE0ELSP_0EEEEEENS4_6LayoutINS5_IJSC_SC_SC_EEENS5_IJNSA_ILi0EEESU_SU_EEEEENS5_IJNS4_10UnderscoreESX_SX_EEEEENS4_23SM90_TMA_LOAD_MULTICASTENS4_14ComposedLayoutINS4_7SwizzleILi3ELi4ELi3EEENS4_18smem_ptr_flag_bitsILi16EEENSS_INS5_IJNSA_ILi8EEESF_EEENS5_IJSF_SC_EEEEEEEvNS4_8identityES10_S1A_vS1B_EENS_8epilogue10collective18CollectiveEpilogueINS1D_23Sm100TmaWarpSpecializedILi4ELi2ELi16ELb1ELb0EEEJSH_NS5_IJNSS_ISF_SC_EENSS_INSA_ILi32EEESC_EEEEESI_SJ_SI_SJ_NS1D_6fusion15FusionCallbacksIS1H_NS1M_17LinearCombinationISI_fSI_fLNS_15FloatRoundStyleE2EEESH_S1L_JEEENS4_5SM1004TMEM4LOAD26SM100_TMEM_LOAD_16dp256b4xENS4_13SM90_TMA_LOADENS11_INS12_ILi2ELi4ELi3EEES15_NSS_INS5_IJS16_S1J_EEENS5_IJS1J_SC_EEEEEEENS4_17SM75_U32x4_LDSM_NENS4_14SM90_TMA_STOREES21_NS4_17SM90_U32x4_STSM_NENS4_39AutoVectorizingCopyWithAssumedAlignmentILi128EEEEEEvvEEEEvNT_6ParamsE)
	.align		4
        /*000c*/ 	.word	index@(__assertfail)
	.align		4
        /*0010*/ 	.word	0x00000000
	.align		4
        /*0014*/ 	.word	0xfffffffe
	.align		4
        /*0018*/ 	.word	0x00000000
	.align		4
        /*001c*/ 	.word	0xfffffffd
	.align		4
        /*0020*/ 	.word	0x00000000
	.align		4
        /*0024*/ 	.word	0xfffffffc


//--------------------- .nv.constant4             --------------------------
	.section	.nv.constant4,"a",@progbits
	.align	8
	.align		8
.nv.constant4:
        /*0000*/ 	.dword	__assertfail
	.align		8
        /*0008*/ 	.dword	__unnamed_1
	.align		8
        /*0010*/ 	.dword	__unnamed_2
	.align		8
        /*0018*/ 	.dword	_ZN39_INTERNAL_f66f2e71_4_k_cu_94f3417e_88594cuda3std3__45__cpo5beginE
	.align		8
        /*0020*/ 	.dword	_ZN39_INTERNAL_f66f2e71_4_k_cu_94f3417e_88594cuda3std3__45__cpo3endE
	.align		8
        /*0028*/ 	.dword	_ZN39_INTERNAL_f66f2e71_4_k_cu_94f3417e_88594cuda3std3__45__cpo6cbeginE
	.align		8
        /*0030*/ 	.dword	_ZN39_INTERNAL_f66f2e71_4_k_cu_94f3417e_88594cuda3std3__45__cpo4cendE
	.align		8
        /*0038*/ 	.dword	_ZN39_INTERNAL_f66f2e71_4_k_cu_94f3417e_88594cuda3std3__441_GLOBAL__N__f66f2e71_4_k_cu_94f3417e_88596ignoreE
	.align		8
        /*0040*/ 	.dword	_ZN39_INTERNAL_f66f2e71_4_k_cu_94f3417e_88594cuda3std3__419piecewise_constructE
	.align		8
        /*0048*/ 	.dword	_ZN39_INTERNAL_f66f2e71_4_k_cu_94f3417e_88594cuda3std3__48in_placeE
	.align		8
        /*0050*/ 	.dword	_ZN39_INTERNAL_f66f2e71_4_k_cu_94f3417e_88594cuda3std6ranges3__45__cpo4swapE
	.align		8
        /*0058*/ 	.dword	_ZN39_INTERNAL_f66f2e71_4_k_cu_94f3417e_88594cuda3std6ranges3__45__cpo9iter_moveE
	.align		8
        /*0060*/ 	.dword	_ZN39_INTERNAL_f66f2e71_4_k_cu_94f3417e_88594cute7productE
	.align		8
        /*0068*/ 	.dword	_ZN39_INTERNAL_f66f2e71_4_k_cu_94f3417e_88594cute1_E
	.align		8
        /*0070*/ 	.dword	$str$25
	.align		8
        /*0078*/ 	.dword	$str$26
	.align		8
        /*0080*/ 	.dword	$str$27
	.align		8
        /*0088*/ 	.dword	$str$28


//--------------------- .text._ZN7cutlass13device_kernelINS_4gemm6kernel13GemmUniversalIN4cute5tupleIJiiiiEEENS1_10collective13CollectiveMmaINS1_35MainloopSm100TmaUmmaWarpSpecializedILi8ELi2ELi4ENS5_IJNS4_1CILi2EEESB_NSA_ILi1EEEEEEEENS5_IJNSA_ILi64EEENSA_ILi128EEESF_EEENS_10bfloat16_tENS5_IJlSC_lEEESI_SJ_NS4_8TiledMMAINS4_8MMA_AtomIJNS4_20SM100_MMA_F16BF16_SSISI_SI_fLi64ELi128ELNS4_4UMMA5MajorE0ELSO_0ELNSN_7ScaleInE0ELSP_0EEEEEENS4_6LayoutINS5_IJSC_SC_SC_EEENS5_IJNSA_ILi0EEESU_SU_EEEEENS5_IJNS4_10UnderscoreESX_SX_EEEEENS4_23SM90_TMA_LOAD_MULTICASTENS4_14ComposedLayoutINS4_7SwizzleILi3ELi4ELi3EEENS4_18smem_ptr_flag_bitsILi16EEENSS_INS5_IJNSA_ILi8EEESF_EEENS5_IJSF_SC_EEEEEEEvNS4_8identityES10_S1A_vS1B_EENS_8epilogue10collective18CollectiveEpilogueINS1D_23Sm100TmaWarpSpecializedILi4ELi2ELi16ELb1ELb0EEEJSH_NS5_IJNSS_ISF_SC_EENSS_INSA_ILi32EEESC_EEEEESI_SJ_SI_SJ_NS1D_6fusion15FusionCallbacksIS1H_NS1M_17LinearCombinationISI_fSI_fLNS_15FloatRoundStyleE2EEESH_S1L_JEEENS4_5SM1004TMEM4LOAD26SM100_TMEM_LOAD_16dp256b4xENS4_13SM90_TMA_LOADENS11_INS12_ILi2ELi4ELi3EEES15_NSS_INS5_IJS16_S1J_EEENS5_IJS1J_SC_EEEEEEENS4_17SM75_U32x4_LDSM_NENS4_14SM90_TMA_STOREES21_NS4_17SM90_U32x4_STSM_NENS4_39AutoVectorizingCopyWithAssumedAlignmentILi128EEEEEEvvEEEEvNT_6ParamsE --------------------------
	.section	.text._ZN7cutlass13device_kernelINS_4gemm6kernel13GemmUniversalIN4cute5tupleIJiiiiEEENS1_10collective13CollectiveMmaINS1_35MainloopSm100TmaUmmaWarpSpecializedILi8ELi2ELi4ENS5_IJNS4_1CILi2EEESB_NSA_ILi1EEEEEEEENS5_IJNSA_ILi64EEENSA_ILi128EEESF_EEENS_10bfloat16_tENS5_IJlSC_lEEESI_SJ_NS4_8TiledMMAINS4_8MMA_AtomIJNS4_20SM100_MMA_F16BF16_SSISI_SI_fLi64ELi128ELNS4_4UMMA5MajorE0ELSO_0ELNSN_7ScaleInE0ELSP_0EEEEEENS4_6LayoutINS5_IJSC_SC_SC_EEENS5_IJNSA_ILi0EEESU_SU_EEEEENS5_IJNS4_10UnderscoreESX_SX_EEEEENS4_23SM90_TMA_LOAD_MULTICASTENS4_14ComposedLayoutINS4_7SwizzleILi3ELi4ELi3EEENS4_18smem_ptr_flag_bitsILi16EEENSS_INS5_IJNSA_ILi8EEESF_EEENS5_IJSF_SC_EEEEEEEvNS4_8identityES10_S1A_vS1B_EENS_8epilogue10collective18CollectiveEpilogueINS1D_23Sm100TmaWarpSpecializedILi4ELi2ELi16ELb1ELb0EEEJSH_NS5_IJNSS_ISF_SC_EENSS_INSA_ILi32EEESC_EEEEESI_SJ_SI_SJ_NS1D_6fusion15FusionCallbacksIS1H_NS1M_17LinearCombinationISI_fSI_fLNS_15FloatRoundStyleE2EEESH_S1L_JEEENS4_5SM1004TMEM4LOAD26SM100_TMEM_LOAD_16dp256b4xENS4_13SM90_TMA_LOADENS11_INS12_ILi2ELi4ELi3EEES15_NSS_INS5_IJS16_S1J_EEENS5_IJS1J_SC_EEEEEEENS4_17SM75_U32x4_LDSM_NENS4_14SM90_TMA_STOREES21_NS4_17SM90_U32x4_STSM_NENS4_39AutoVectorizingCopyWithAssumedAlignmentILi128EEEEEEvvEEEEvNT_6ParamsE,"ax",@progbits
	.align	128
.text._ZN7cutlass13device_kernelINS_4gemm6kernel13GemmUniversalIN4cute5tupleIJiiiiEEENS1_10collective13CollectiveMmaINS1_35MainloopSm100TmaUmmaWarpSpecializedILi8ELi2ELi4ENS5_IJNS4_1CILi2EEESB_NSA_ILi1EEEEEEEENS5_IJNSA_ILi64EEENSA_ILi128EEESF_EEENS_10bfloat16_tENS5_IJlSC_lEEESI_SJ_NS4_8TiledMMAINS4_8MMA_AtomIJNS4_20SM100_MMA_F16BF16_SSISI_SI_fLi64ELi128ELNS4_4UMMA5MajorE0ELSO_0ELNSN_7ScaleInE0ELSP_0EEEEEENS4_6LayoutINS5_IJSC_SC_SC_EEENS5_IJNSA_ILi0EEESU_SU_EEEEENS5_IJNS4_10UnderscoreESX_SX_EEEEENS4_23SM90_TMA_LOAD_MULTICASTENS4_14ComposedLayoutINS4_7SwizzleILi3ELi4ELi3EEENS4_18smem_ptr_flag_bitsILi16EEENSS_INS5_IJNSA_ILi8EEESF_EEENS5_IJSF_SC_EEEEEEEvNS4_8identityES10_S1A_vS1B_EENS_8epilogue10collective18CollectiveEpilogueINS1D_23Sm100TmaWarpSpecializedILi4ELi2ELi16ELb1ELb0EEEJSH_NS5_IJNSS_ISF_SC_EENSS_INSA_ILi32EEESC_EEEEESI_SJ_SI_SJ_NS1D_6fusion15FusionCallbacksIS1H_NS1M_17LinearCombinationISI_fSI_fLNS_15FloatRoundStyleE2EEESH_S1L_JEEENS4_5SM1004TMEM4LOAD26SM100_TMEM_LOAD_16dp256b4xENS4_13SM90_TMA_LOADENS11_INS12_ILi2ELi4ELi3EEES15_NSS_INS5_IJS16_S1J_EEENS5_IJS1J_SC_EEEEEEENS4_17SM75_U32x4_LDSM_NENS4_14SM90_TMA_STOREES21_NS4_17SM90_U32x4_STSM_NENS4_39AutoVectorizingCopyWithAssumedAlignmentILi128EEEEEEvvEEEEvNT_6ParamsE:
        .type           _ZN7cutlass13device_kernelINS_4gemm6kernel13GemmUniversalIN4cute5tupleIJiiiiEEENS1_10collective13CollectiveMmaINS1_35MainloopSm100TmaUmmaWarpSpecializedILi8ELi2ELi4ENS5_IJNS4_1CILi2EEESB_NSA_ILi1EEEEEEEENS5_IJNSA_ILi64EEENSA_ILi128EEESF_EEENS_10bfloat16_tENS5_IJlSC_lEEESI_SJ_NS4_8TiledMMAINS4_8MMA_AtomIJNS4_20SM100_MMA_F16BF16_SSISI_SI_fLi64ELi128ELNS4_4UMMA5MajorE0ELSO_0ELNSN_7ScaleInE0ELSP_0EEEEEENS4_6LayoutINS5_IJSC_SC_SC_EEENS5_IJNSA_ILi0EEESU_SU_EEEEENS5_IJNS4_10UnderscoreESX_SX_EEEEENS4_23SM90_TMA_LOAD_MULTICASTENS4_14ComposedLayoutINS4_7SwizzleILi3ELi4ELi3EEENS4_18smem_ptr_flag_bitsILi16EEENSS_INS5_IJNSA_ILi8EEESF_EEENS5_IJSF_SC_EEEEEEEvNS4_8identityES10_S1A_vS1B_EENS_8epilogue10collective18CollectiveEpilogueINS1D_23Sm100TmaWarpSpecializedILi4ELi2ELi16ELb1ELb0EEEJSH_NS5_IJNSS_ISF_SC_EENSS_INSA_ILi32EEESC_EEEEESI_SJ_SI_SJ_NS1D_6fusion15FusionCallbacksIS1H_NS1M_17LinearCombinationISI_fSI_fLNS_15FloatRoundStyleE2EEESH_S1L_JEEENS4_5SM1004TMEM4LOAD26SM100_TMEM_LOAD_16dp256b4xENS4_13SM90_TMA_LOADENS11_INS12_ILi2ELi4ELi3EEES15_NSS_INS5_IJS16_S1J_EEENS5_IJS1J_SC_EEEEEEENS4_17SM75_U32x4_LDSM_NENS4_14SM90_TMA_STOREES21_NS4_17SM90_U32x4_STSM_NENS4_39AutoVectorizingCopyWithAssumedAlignmentILi128EEEEEEvvEEEEvNT_6ParamsE,@function
        .size           _ZN7cutlass13device_kernelINS_4gemm6kernel13GemmUniversalIN4cute5tupleIJiiiiEEENS1_10collective13CollectiveMmaINS1_35MainloopSm100TmaUmmaWarpSpecializedILi8ELi2ELi4ENS5_IJNS4_1CILi2EEESB_NSA_ILi1EEEEEEEENS5_IJNSA_ILi64EEENSA_ILi128EEESF_EEENS_10bfloat16_tENS5_IJlSC_lEEESI_SJ_NS4_8TiledMMAINS4_8MMA_AtomIJNS4_20SM100_MMA_F16BF16_SSISI_SI_fLi64ELi128ELNS4_4UMMA5MajorE0ELSO_0ELNSN_7ScaleInE0ELSP_0EEEEEENS4_6LayoutINS5_IJSC_SC_SC_EEENS5_IJNSA_ILi0EEESU_SU_EEEEENS5_IJNS4_10UnderscoreESX_SX_EEEEENS4_23SM90_TMA_LOAD_MULTICASTENS4_14ComposedLayoutINS4_7SwizzleILi3ELi4ELi3EEENS4_18smem_ptr_flag_bitsILi16EEENSS_INS5_IJNSA_ILi8EEESF_EEENS5_IJSF_SC_EEEEEEEvNS4_8identityES10_S1A_vS1B_EENS_8epilogue10collective18CollectiveEpilogueINS1D_23Sm100TmaWarpSpecializedILi4ELi2ELi16ELb1ELb0EEEJSH_NS5_IJNSS_ISF_SC_EENSS_INSA_ILi32EEESC_EEEEESI_SJ_SI_SJ_NS1D_6fusion15FusionCallbacksIS1H_NS1M_17LinearCombinationISI_fSI_fLNS_15FloatRoundStyleE2EEESH_S1L_JEEENS4_5SM1004TMEM4LOAD26SM100_TMEM_LOAD_16dp256b4xENS4_13SM90_TMA_LOADENS11_INS12_ILi2ELi4ELi3EEES15_NSS_INS5_IJS16_S1J_EEENS5_IJS1J_SC_EEEEEEENS4_17SM75_U32x4_LDSM_NENS4_14SM90_TMA_STOREES21_NS4_17SM90_U32x4_STSM_NENS4_39AutoVectorizingCopyWithAssumedAlignmentILi128EEEEEEvvEEEEvNT_6ParamsE,(.L_x_196 - _ZN7cutlass13device_kernelINS_4gemm6kernel13GemmUniversalIN4cute5tupleIJiiiiEEENS1_10collective13CollectiveMmaINS1_35MainloopSm100TmaUmmaWarpSpecializedILi8ELi2ELi4ENS5_IJNS4_1CILi2EEESB_NSA_ILi1EEEEEEEENS5_IJNSA_ILi64EEENSA_ILi128EEESF_EEENS_10bfloat16_tENS5_IJlSC_lEEESI_SJ_NS4_8TiledMMAINS4_8MMA_AtomIJNS4_20SM100_MMA_F16BF16_SSISI_SI_fLi64ELi128ELNS4_4UMMA5MajorE0ELSO_0ELNSN_7ScaleInE0ELSP_0EEEEEENS4_6LayoutINS5_IJSC_SC_SC_EEENS5_IJNSA_ILi0EEESU_SU_EEEEENS5_IJNS4_10UnderscoreESX_SX_EEEEENS4_23SM90_TMA_LOAD_MULTICASTENS4_14ComposedLayoutINS4_7SwizzleILi3ELi4ELi3EEENS4_18smem_ptr_flag_bitsILi16EEENSS_INS5_IJNSA_ILi8EEESF_EEENS5_IJSF_SC_EEEEEEEvNS4_8identityES10_S1A_vS1B_EENS_8epilogue10collective18CollectiveEpilogueINS1D_23Sm100TmaWarpSpecializedILi4ELi2ELi16ELb1ELb0EEEJSH_NS5_IJNSS_ISF_SC_EENSS_INSA_ILi32EEESC_EEEEESI_SJ_SI_SJ_NS1D_6fusion15FusionCallbacksIS1H_NS1M_17LinearCombinationISI_fSI_fLNS_15FloatRoundStyleE2EEESH_S1L_JEEENS4_5SM1004TMEM4LOAD26SM100_TMEM_LOAD_16dp256b4xENS4_13SM90_TMA_LOADENS11_INS12_ILi2ELi4ELi3EEES15_NSS_INS5_IJS16_S1J_EEENS5_IJS1J_SC_EEEEEEENS4_17SM75_U32x4_LDSM_NENS4_14SM90_TMA_STOREES21_NS4_17SM90_U32x4_STSM_NENS4_39AutoVectorizingCopyWithAssumedAlignmentILi128EEEEEEvvEEEEvNT_6ParamsE)
        .other          _ZN7cutlass13device_kernelINS_4gemm6kernel13GemmUniversalIN4cute5tupleIJiiiiEEENS1_10collective13CollectiveMmaINS1_35MainloopSm100TmaUmmaWarpSpecializedILi8ELi2ELi4ENS5_IJNS4_1CILi2EEESB_NSA_ILi1EEEEEEEENS5_IJNSA_ILi64EEENSA_ILi128EEESF_EEENS_10bfloat16_tENS5_IJlSC_lEEESI_SJ_NS4_8TiledMMAINS4_8MMA_AtomIJNS4_20SM100_MMA_F16BF16_SSISI_SI_fLi64ELi128ELNS4_4UMMA5MajorE0ELSO_0ELNSN_7ScaleInE0ELSP_0EEEEEENS4_6LayoutINS5_IJSC_SC_SC_EEENS5_IJNSA_ILi0EEESU_SU_EEEEENS5_IJNS4_10UnderscoreESX_SX_EEEEENS4_23SM90_TMA_LOAD_MULTICASTENS4_14ComposedLayoutINS4_7SwizzleILi3ELi4ELi3EEENS4_18smem_ptr_flag_bitsILi16EEENSS_INS5_IJNSA_ILi8EEESF_EEENS5_IJSF_SC_EEEEEEEvNS4_8identityES10_S1A_vS1B_EENS_8epilogue10collective18CollectiveEpilogueINS1D_23Sm100TmaWarpSpecializedILi4ELi2ELi16ELb1ELb0EEEJSH_NS5_IJNSS_ISF_SC_EENSS_INSA_ILi32EEESC_EEEEESI_SJ_SI_SJ_NS1D_6fusion15FusionCallbacksIS1H_NS1M_17LinearCombinationISI_fSI_fLNS_15FloatRoundStyleE2EEESH_S1L_JEEENS4_5SM1004TMEM4LOAD26SM100_TMEM_LOAD_16dp256b4xENS4_13SM90_TMA_LOADENS11_INS12_ILi2ELi4ELi3EEES15_NSS_INS5_IJS16_S1J_EEENS5_IJS1J_SC_EEEEEEENS4_17SM75_U32x4_LDSM_NENS4_14SM90_TMA_STOREES21_NS4_17SM90_U32x4_STSM_NENS4_39AutoVectorizingCopyWithAssumedAlignmentILi128EEEEEEvvEEEEvNT_6ParamsE,@"STO_CUDA_ENTRY STV_DEFAULT"
_ZN7cutlass13device_kernelINS_4gemm6kernel13GemmUniversalIN4cute5tupleIJiiiiEEENS1_10collective13CollectiveMmaINS1_35MainloopSm100TmaUmmaWarpSpecializedILi8ELi2ELi4ENS5_IJNS4_1CILi2EEESB_NSA_ILi1EEEEEEEENS5_IJNSA_ILi64EEENSA_ILi128EEESF_EEENS_10bfloat16_tENS5_IJlSC_lEEESI_SJ_NS4_8TiledMMAINS4_8MMA_AtomIJNS4_20SM100_MMA_F16BF16_SSISI_SI_fLi64ELi128ELNS4_4UMMA5MajorE0ELSO_0ELNSN_7ScaleInE0ELSP_0EEEEEENS4_6LayoutINS5_IJSC_SC_SC_EEENS5_IJNSA_ILi0EEESU_SU_EEEEENS5_IJNS4_10UnderscoreESX_SX_EEEEENS4_23SM90_TMA_LOAD_MULTICASTENS4_14ComposedLayoutINS4_7SwizzleILi3ELi4ELi3EEENS4_18smem_ptr_flag_bitsILi16EEENSS_INS5_IJNSA_ILi8EEESF_EEENS5_IJSF_SC_EEEEEEEvNS4_8identityES10_S1A_vS1B_EENS_8epilogue10collective18CollectiveEpilogueINS1D_23Sm100TmaWarpSpecializedILi4ELi2ELi16ELb1ELb0EEEJSH_NS5_IJNSS_ISF_SC_EENSS_INSA_ILi32EEESC_EEEEESI_SJ_SI_SJ_NS1D_6fusion15FusionCallbacksIS1H_NS1M_17LinearCombinationISI_fSI_fLNS_15FloatRoundStyleE2EEESH_S1L_JEEENS4_5SM1004TMEM4LOAD26SM100_TMEM_LOAD_16dp256b4xENS4_13SM90_TMA_LOADENS11_INS12_ILi2ELi4ELi3EEES15_NSS_INS5_IJS16_S1J_EEENS5_IJS1J_SC_EEEEEEENS4_17SM75_U32x4_LDSM_NENS4_14SM90_TMA_STOREES21_NS4_17SM90_U32x4_STSM_NENS4_39AutoVectorizingCopyWithAssumedAlignmentILi128EEEEEEvvEEEEvNT_6ParamsE:
[----:B------:R-:W1:Y:S01]  /*0000*/  LDC R1, c[0x0][0x37c] ;  /* 0x0000df00ff017b82 */ /* 0x000e620000000800 */
[----:B------:R-:W2:Y:S01]  /*0010*/  S2R R57, SR_TID.X ;  /* 0x0000000000397919 */ /* 0x000ea20000002100 */
[----:B------:R-:W3:Y:S01]  /*0020*/  LDCU.64 UR8, c[0x0][0x890] ;  /* 0x00011200ff0877ac */ /* 0x000ee20008000a00 */
[----:B------:R-:W-:Y:S02]  /*0030*/  PRMT R45, RZ, 0x7610, R45 ;  /* 0x00007610ff2d7816 */ /* 0x000fe4000000002d */
[----:B------:R-:W-:Y:S01]  /*0040*/  ELECT P3, URZ, PT ;  /* 0x0000000000ff782f */ /* 0x000fe20003860000 */
[----:B---3--:R-:W-:-:S04]  /*0050*/  UISETP.NE.U32.AND UP0, UPT, UR8, URZ, UPT ;  /* 0x000000ff0800728c */ /* 0x008fc8000bf05070 */
[----:B------:R-:W-:Y:S01]  /*0060*/  UISETP.NE.AND.EX UP0, UPT, UR9, URZ, UPT, UP0 ;  /* 0x000000ff0900728c */ /* 0x000fe2000bf05300 */
[----:B--2---:R-:W-:-:S05]  /*0070*/  SHF.R.U32.HI R46, RZ, 0x5, R57 ;  /* 0x00000005ff2e7819 */ /* 0x004fca0000011639 */
[----:B------:R-:W2:Y:S02]  /*0080*/  SHFL.IDX PT, R0, R46, RZ, 0x1f ;  /* 0x00001fff2e007589 */ /* 0x000ea400000e0000 */
[----:B--2---:R-:W-:Y:S01]  /*0090*/  R2UR UR17, R0 ;  /* 0x00000000001172ca */ /* 0x004fe200000e0000 */
[----:B-1----:R-:W-:-:S14]  /*00a0*/  BRA.U UP0, `(.L_x_0) ;  /* 0x0000000100307547 */ /* 0x002fdc000b800000 */
[----:B------:R-:W1:Y:S02]  /*00b0*/  LDCU.64 UR4, c[0x0][0x888] ;  /* 0x00011100ff0477ac */ /* 0x000e640008000a00 */
[----:B-1----:R-:W-:-:S04]  /*00c0*/  UISETP.NE.U32.AND UP0, UPT, UR4, URZ, UPT ;  /* 0x000000ff0400728c */ /* 0x002fc8000bf05070 */
[----:B------:R-:W-:-:S09]  /*00d0*/  UISETP.NE.AND.EX UP0, UPT, UR5, URZ, UPT, UP0 ;  /* 0x000000ff0500728c */ /* 0x000fd2000bf05300 */
[----:B------:R-:W-:Y:S05]  /*00e0*/  BRA.U !UP0, `(.L_x_1) ;  /* 0x0000000108147547 */ /* 0x000fea000b800000 */
[----:B------:R-:W1:Y:S01]  /*00f0*/  LDC.64 R2, c[0x0][0x888] ;  /* 0x00022200ff027b82 */ /* 0x000e620000000a00 */
[----:B------:R-:W1:Y:S02]  /*0100*/  LDCU.64 UR4, c[0x0][0x358] ;  /* 0x00006b00ff0477ac */ /* 0x000e640008000a00 */
[----:B-1----:R1:W5:Y:S01]  /*0110*/  LDG.E R27, desc[UR4][R2.64] ;  /* 0x00000004021b7981 */ /* 0x002362000c1e1900 */
[----:B------:R-:W-:Y:S01]  /*0120*/  HFMA2 R45, -RZ, RZ, 0, 5.9604644775390625e-08 ;  /* 0x00000001ff2d7431 */ /* 0x000fe200000001ff */
[----:B------:R-:W-:Y:S05]  /*0130*/  BRA `(.L_x_0) ;  /* 0x00000000000c7947 */ /* 0x000fea0003800000 */
.L_x_1:
[----:B------:R-:W1:Y:S01]  /*0140*/  LDCU UR4, c[0x0][0x880] ;  /* 0x00011000ff0477ac */ /* 0x000e620008000800 */
[----:B------:R-:W-:Y:S01]  /*0150*/  HFMA2 R45, -RZ, RZ, 0, 5.9604644775390625e-08 ;  /* 0x00000001ff2d7431 */ /* 0x000fe200000001ff */
[----:B-1----:R-:W-:-:S07]  /*0160*/  MOV R27, UR4 ;  /* 0x00000004001b7c02 */ /* 0x002fce0008000f00 */
.L_x_0:
[----:B------:R-:W2:Y:S02]  /*0170*/  LDCU.64 UR4, c[0x0][0x8b0] ;  /* 0x00011600ff0477ac */ /* 0x000ea40008000a00 */
[----:B--2---:R-:W-:-:S04]  /*0180*/  UISETP.NE.U32.AND UP0, UPT, UR4, URZ, UPT ;  /* 0x000000ff0400728c */ /* 0x004fc8000bf05070 */
[----:B------:R-:W-:-:S09]  /*0190*/  UISETP.NE.AND.EX UP0, UPT, UR5, URZ, UPT, UP0 ;  /* 0x000000ff0500728c */ /* 0x000fd2000bf05300 */
[----:B------:R-:W-:Y:S05]  /*01a0*/  BRA.U UP0, `(.L_x_2) ;  /* 0x0000000100287547 */ /* 0x000fea000b800000 */
[----:B------:R-:W2:Y:S02]  /*01b0*/  LDCU.64 UR4, c[0x0][0x8a8] ;  /* 0x00011500ff0477ac */ /* 0x000ea40008000a00 */
[----:B--2---:R-:W-:-:S04]  /*01c0*/  UISETP.NE.U32.AND UP0, UPT, UR4, URZ, UPT ;  /* 0x000000ff0400728c */ /* 0x004fc8000bf05070 */
[----:B------:R-:W-:-:S09]  /*01d0*/  UISETP.NE.AND.EX UP0, UPT, UR5, URZ, UPT, UP0 ;  /* 0x000000ff0500728c */ /* 0x000fd2000bf05300 */
[----:B------:R-:W-:Y:S05]  /*01e0*/  BRA.U !UP0, `(.L_x_3) ;  /* 0x0000000108107547 */ /* 0x000fea000b800000 */
[----:B------:R-:W2:Y:S01]  /*01f0*/  LDC.64 R24, c[0x0][0x8a8] ;  /* 0x00022a00ff187b82 */ /* 0x000ea20000000a00 */
[----:B------:R-:W2:Y:S02]  /*0200*/  LDCU.64 UR4, c[0x0][0x358] ;  /* 0x00006b00ff0477ac */ /* 0x000ea40008000a00 */
[----:B--2---:R2:W5:Y:S01]  /*0210*/  LDG.E R24, desc[UR4][R24.64] ;  /* 0x0000000418187981 */ /* 0x004562000c1e1900 */
[----:B------:R-:W-:Y:S05]  /*0220*/  BRA `(.L_x_2) ;  /* 0x0000000000087947 */ /* 0x000fea0003800000 */
.L_x_3:
[----:B------:R-:W2:Y:S02]  /*0230*/  LDCU UR4, c[0x0][0x8a0] ;  /* 0x00011400ff0477ac */ /* 0x000ea40008000800 */
[----:B--2---:R-:W-:Y:S02]  /*0240*/  MOV R24, UR4 ;  /* 0x0000000400187c02 */ /* 0x004fe40008000f00 */
.L_x_2:
[----:B------:R-:W-:Y:S01]  /*0250*/  IMAD.U32 R0, RZ, RZ, UR17 ;  /* 0x00000011ff007e24 */ /* 0x000fe2000f8e00ff */
[----:B------:R-:W-:Y:S04]  /*0260*/  BSSY.RECONVERGENT B0, `(.L_x_4) ;  /* 0x000000c000007945 */ /* 0x000fe80003800200 */
[C---:B------:R-:W-:Y:S02]  /*0270*/  ISETP.NE.OR P1, PT, R0.reuse, 0x1, !P3 ;  /* 0x000000010000780c */ /* 0x040fe40005f25670 */
[----:B------:R-:W-:-:S11]  /*0280*/  ISETP.NE.OR P0, PT, R0, 0x3, !P3 ;  /* 0x000000030000780c */ /* 0x000fd60005f05670 */
[----:B------:R-:W-:Y:S05]  /*0290*/  @P1 BRA `(.L_x_5) ;  /* 0x0000000000201947 */ /* 0x000fea0003800000 */
[----:B------:R-:W3:Y:S02]  /*02a0*/  LDCU.64 UR4, c[0x0][0x348] ;  /* 0x00006900ff0477ac */ /* 0x000ee40008000a00 */
[----:B---3--:R-:W-:Y:S02]  /*02b0*/  UIADD3 UR6, UP1, UPT, UR4, 0x80, URZ ;  /* 0x0000008004067890 */ /* 0x008fe4000ff3e0ff */
[----:B------:R-:W-:Y:S02]  /*02c0*/  UIADD3 UR4, UP0, UPT, UR4, 0x180, URZ ;  /* 0x0000018004047890 */ /* 0x000fe4000ff1e0ff */
[----:B------:R-:W-:Y:S02]  /*02d0*/  UIADD3.X UR7, UPT, UPT, URZ, UR5, URZ, UP1, !UPT ;  /* 0x00000005ff077290 */ /* 0x000fe40008ffe4ff */
[----:B------:R-:W-:-:S07]  /*02e0*/  UIADD3.X UR5, UPT, UPT, URZ, UR5, URZ, UP0, !UPT ;  /* 0x00000005ff057290 */ /* 0x000fce00087fe4ff */
[----:B------:R3:W-:Y:S02]  /*02f0*/  UTMACCTL.PF [UR6] ;  /* 0x00000000060079b9 */ /* 0x0007e40008040000 */
[----:B------:R3:W-:Y:S02]  /*0300*/  UTMACCTL.PF [UR4] ;  /* 0x00000000040079b9 */ /* 0x0007e40008040000 */
[----:B---3--:R-:W-:Y:S01]  /*0310*/  NOP ;  /* 0x0000000000007918 */ /* 0x008fe20000000000 */
.L_x_5:
[----:B------:R-:W-:Y:S05]  /*0320*/  BSYNC.RECONVERGENT B0 ;  /* 0x0000000000007941 */ /* 0x000fea0003800200 */
.L_x_4:
[----:B------:R-:W-:Y:S04]  /*0330*/  BSSY.RECONVERGENT B0, `(.L_x_6) ;  /* 0x000000a000007945 */ /* 0x000fe80003800200 */
        /* <DEDUP_REMOVED lines=9> */
.L_x_7:
[----:B------:R-:W-:Y:S05]  /*03d0*/  BSYNC.RECONVERGENT B0 ;  /* 0x0000000000007941 */ /* 0x000fea0003800200 */
.L_x_6:
[----:B------:R-:W3:Y:S01]  /*03e0*/  LDCU.64 UR4, c[0x0][0x888] ;  /* 0x00011100ff0477ac */ /* 0x000ee20008000a00 */
[----:B------:R-:W-:Y:S02]  /*03f0*/  UISETP.EQ.U32.AND UP1, UPT, UR8, URZ, UPT ;  /* 0x000000ff0800728c */ /* 0x000fe4000bf22070 */
[----:B------:R-:W-:Y:S02]  /*0400*/  UPLOP3.LUT UP3, UPT, UPT, UPT, UPT, 0x80, 0x8 ;  /* 0x000000000008789c */ /* 0x000fe40003f6f070 */
[----:B---3--:R-:W-:-:S04]  /*0410*/  UISETP.NE.U32.AND UP0, UPT, UR4, URZ, UPT ;  /* 0x000000ff0400728c */ /* 0x008fc8000bf05070 */
[----:B------:R-:W-:-:S04]  /*0420*/  UISETP.NE.AND.EX UP0, UPT, UR5, URZ, UPT, UP0 ;  /* 0x000000ff0500728c */ /* 0x000fc8000bf05300 */
[----:B------:R-:W-:-:S04]  /*0430*/  UISETP.EQ.OR.EX UP2, UPT, UR9, URZ, !UP0, UP1 ;  /* 0x000000ff0900728c */ /* 0x000fc8000c742710 */
[----:B------:R-:W-:-:S06]  /*0440*/  UP2UR UR4, UPR, URZ, 0x4 ;  /* 0x00000004ff047883 */ /* 0x000fcc0008000000 */
[----:B------:R-:W-:Y:S01]  /*0450*/  MOV R49, UR4 ;  /* 0x0000000400317c02 */ /* 0x000fe20008000f00 */
[----:B------:R-:W-:Y:S06]  /*0460*/  BRA.U !UP2, `(.L_x_8) ;  /* 0x000000010a207547 */ /* 0x000fec000b800000 */
[----:B------:R-:W-:Y:S01]  /*0470*/  UISETP.NE.U32.AND UP1, UPT, UR8, URZ, UPT ;  /* 0x000000ff0800728c */ /* 0x000fe2000bf25070 */
[----:B-----5:R-:W-:Y:S01]  /*0480*/  FSETP.NEU.AND P0, PT, R27, RZ, PT ;  /* 0x000000ff1b00720b */ /* 0x020fe20003f0d000 */
[----:B------:R-:W-:Y:S02]  /*0490*/  USEL UR4, URZ, 0xffffffff, UP0 ;  /* 0xffffffffff047887 */ /* 0x000fe40008000000 */
[----:B------:R-:W-:-:S10]  /*04a0*/  UISETP.NE.AND.EX UP1, UPT, UR9, URZ, UPT, UP1 ;  /* 0x000000ff0900728c */ /* 0x000fd4000bf25310 */
[----:B------:R-:W-:Y:S01]  /*04b0*/  VOTEU.ANY UP0, P0 ;  /* 0x0000000000ff7886 */ /* 0x000fe20000000100 */
[----:B------:R-:W-:-:S04]  /*04c0*/  @!UP1 USEL UR4, URZ, 0xffffffff, UP0 ;  /* 0xffffffffff049887 */ /* 0x000fc80008000000 */
[----:B------:R-:W-:-:S04]  /*04d0*/  ULOP3.LUT UR4, UR4, 0x1, URZ, 0xc0, !UPT ;  /* 0x0000000104047892 */ /* 0x000fc8000f8ec0ff */
[----:B------:R-:W-:-:S11]  /*04e0*/  UISETP.NE.U32.AND UP3, UPT, UR4, 0x1, UPT ;  /* 0x000000010400788c */ /* 0x000fd6000bf65070 */
.L_x_8:
[----:B-1----:R-:W1:Y:S01]  /*04f0*/  SHFL.IDX PT, R2, R46, RZ, 0x1f ;  /* 0x00001fff2e027589 */ /* 0x002e6200000e0000 */
[----:B------:R-:W-:-:S04]  /*0500*/  UISETP.NE.AND UP0, UPT, UR17, 0x2, UPT ;  /* 0x000000021100788c */ /* 0x000fc8000bf05270 */
[----:B------:R-:W-:Y:S01]  /*0510*/  USEL UR48, URZ, 0x1, UP0 ;  /* 0x00000001ff307887 */ /* 0x000fe20008000000 */
[----:B-1----:R-:W-:-:S13]  /*0520*/  ISETP.NE.AND P0, PT, R2, RZ, PT ;  /* 0x000000ff0200720c */ /* 0x002fda0003f05270 */
[----:B------:R-:W-:Y:S05]  /*0530*/  @P0 BRA `(.L_x_9) ;  /* 0x0000000000840947 */ /* 0x000fea0003800000 */
[----:B------:R-:W-:Y:S01]  /*0540*/  ELECT P0, URZ, PT ;  /* 0x0000000000ff782f */ /* 0x000fe20003800000 */
[----:B------:R-:W-:-:S12]  /*0550*/  BSSY.RECONVERGENT B0, `(.L_x_9) ;  /* 0x000001f000007945 */ /* 0x000fd80003800200 */
[----:B------:R-:W-:Y:S05]  /*0560*/  @!P0 BRA `(.L_x_10) ;  /* 0x0000000000748947 */ /* 0x000fea0003800000 */
[----:B------:R-:W1:Y:S01]  /*0570*/  S2UR UR4, SR_CgaCtaId ;  /* 0x00000000000479c3 */ /* 0x000e620000008800 */
[----:B------:R-:W-:Y:S01]  /*0580*/  UMOV UR5, 0x400 ;  /* 0x0000040000057882 */ /* 0x000fe20000000000 */
[----:B------:R-:W-:Y:S01]  /*0590*/  UMOV UR8, 0x1 ;  /* 0x0000000100087882 */ /* 0x000fe20000000000 */
[----:B------:R-:W-:Y:S01]  /*05a0*/  UMOV UR6, 0x3 ;  /* 0x0000000300067882 */ /* 0x000fe20000000000 */
[----:B------:R-:W-:-:S04]  /*05b0*/  UIADD3 UR8, UPT, UPT, -UR8, 0x100000, URZ ;  /* 0x0010000008087890 */ /* 0x000fc8000fffe1ff */
[----:B------:R-:W-:Y:S02]  /*05c0*/  USHF.L.U32 UR9, UR8, 0xb, URZ ;  /* 0x0000000b08097899 */ /* 0x000fe400080006ff */
[----:B------:R-:W-:Y:S02]  /*05d0*/  USHF.L.U32 UR8, UR8, 0x1, URZ ;  /* 0x0000000108087899 */ /* 0x000fe400080006ff */
[----:B------:R-:W-:-:S04]  /*05e0*/  UIADD3 UR6, UPT, UPT, -UR6, 0x100000, URZ ;  /* 0x0010000006067890 */ /* 0x000fc8000fffe1ff */
[----:B------:R-:W-:Y:S02]  /*05f0*/  USHF.L.U32 UR7, UR6, 0xb, URZ ;  /* 0x0000000b06077899 */ /* 0x000fe400080006ff */
[----:B------:R-:W-:Y:S02]  /*0600*/  USHF.L.U32 UR6, UR6, 0x1, URZ ;  /* 0x0000000106067899 */ /* 0x000fe400080006ff */
[----:B-1----:R-:W-:Y:S01]  /*0610*/  ULEA UR4, UR4, UR5, 0x18 ;  /* 0x0000000504047291 */ /* 0x002fe2000f8ec0ff */
[----:B------:R-:W1:Y:S11]  /*0620*/  FENCE.VIEW.ASYNC.S ;  /* 0x00000000000073c6 */ /* 0x000e760000000000 */
[----:B-1----:R1:W3:Y:S01]  /*0630*/  SYNCS.EXCH.64 URZ, [UR4], UR8 ;  /* 0x0000000804ff75b2 */ /* 0x0022e20008000100 */
[----:B------:R1:W4:Y:S01]  /*0640*/  SYNCS.EXCH.64 URZ, [UR4+0x40], UR6 ;  /* 0x0000400604ff75b2 */ /* 0x0003220008000100 */
[----:B------:R1:W1:Y:S01]  /*0650*/  SYNCS.EXCH.64 URZ, [UR4+0x8], UR8 ;  /* 0x0000080804ff75b2 */ /* 0x0002620008000100 */
        /* <DEDUP_REMOVED lines=13> */
[----:B------:R-:W-:Y:S01]  /*0730*/  NOP ;  /* 0x0000000000007918 */ /* 0x000fe20000000000 */
.L_x_10:
[----:B-1----:R-:W-:Y:S05]  /*0740*/  BSYNC.RECONVERGENT B0 ;  /* 0x0000000000007941 */ /* 0x002fea0003800200 */
.L_x_9:
[----:B------:R-:W1:Y:S01]  /*0750*/  SHFL.IDX PT, R2, R46, RZ, 0x1f ;  /* 0x00001fff2e027589 */ /* 0x000e6200000e0000 */
[----:B------:R-:W-:Y:S01]  /*0760*/  NOP ;  /* 0x0000000000007918 */ /* 0x000fe20000000000 */
[----:B-1----:R-:W-:-:S13]  /*0770*/  ISETP.NE.AND P0, PT, R2, 0x1, PT ;  /* 0x000000010200780c */ /* 0x002fda0003f05270 */
[----:B------:R-:W-:Y:S05]  /*0780*/  @P0 BRA `(.L_x_11) ;  /* 0x0000000000580947 */ /* 0x000fea0003800000 */
        /* <DEDUP_REMOVED lines=9> */
[----:B------:R-:W-:Y:S01]  /*0820*/  USHF.L.U32 UR6, UR6, 0x1, URZ ;  /* 0x0000000106067899 */ /* 0x000fe200080006ff */
[----:B------:R-:W-:Y:S01]  /*0830*/  ELECT P0, URZ, PT ;  /* 0x0000000000ff782f */ /* 0x000fe20003800000 */
[----:B-1----:R-:W-:Y:S01]  /*0840*/  ULEA UR4, UR4, UR5, 0x18 ;  /* 0x0000000504047291 */ /* 0x002fe2000f8ec0ff */
[----:B------:R-:W1:Y:S11]  /*0850*/  FENCE.VIEW.ASYNC.S ;  /* 0x00000000000073c6 */ /* 0x000e760000000000 */
[----:B-1----:R1:W1:Y:S01]  /*0860*/  SYNCS.EXCH.64 URZ, [UR4+0x80], UR8 ;  /* 0x0000800804ff75b2 */ /* 0x0022620008000100 */
        /* <DEDUP_REMOVED lines=8> */
.L_x_11:
[----:B------:R-:W2:Y:S01]  /*08f0*/  SHFL.IDX PT, R2, R46, RZ, 0x1f ;  /* 0x00001fff2e027589 */ /* 0x000ea200000e0000 */
[----:B------:R-:W-:Y:S01]  /*0900*/  NOP ;  /* 0x0000000000007918 */ /* 0x000fe20000000000 */
[----:B--2---:R-:W-:-:S13]  /*0910*/  ISETP.NE.AND P0, PT, R2, 0x3, PT ;  /* 0x000000030200780c */ /* 0x004fda0003f05270 */
[----:B------:R-:W-:Y:S05]  /*0920*/  @P0 BRA `(.L_x_12) ;  /* 0x0000000000300947 */ /* 0x000fea0003800000 */
[----:B-1----:R-:W1:Y:S01]  /*0930*/  S2UR UR4, SR_CgaCtaId ;  /* 0x00000000000479c3 */ /* 0x002e620000008800 */
[----:B------:R-:W-:Y:S01]  /*0940*/  UMOV UR6, 0x400 ;  /* 0x0000040000067882 */ /* 0x000fe20000000000 */
[----:B------:R-:W-:Y:S01]  /*0950*/  UMOV UR5, 0x20 ;  /* 0x0000002000057882 */ /* 0x000fe20000000000 */
[----:B------:R-:W-:Y:S01]  /*0960*/  ELECT P0, URZ, PT ;  /* 0x0000000000ff782f */ /* 0x000fe20003800000 */
[----:B-1----:R-:W-:Y:S02]  /*0970*/  ULEA UR6, UR4, UR6, 0x18 ;  /* 0x0000000604067291 */ /* 0x002fe4000f8ec0ff */
[----:B------:R-:W-:-:S04]  /*0980*/  UIADD3 UR4, UPT, UPT, -UR5, 0x100000, URZ ;  /* 0x0010000005047890 */ /* 0x000fc8000fffe1ff */
[----:B------:R-:W-:Y:S02]  /*0990*/  USHF.L.U32 UR5, UR4, 0xb, URZ ;  /* 0x0000000b04057899 */ /* 0x000fe400080006ff */
[----:B------:R-:W-:Y:S01]  /*09a0*/  USHF.L.U32 UR4, UR4, 0x1, URZ ;  /* 0x0000000104047899 */ /* 0x000fe200080006ff */
[----:B------:R-:W1:Y:S11]  /*09b0*/  FENCE.VIEW.ASYNC.S ;  /* 0x00000000000073c6 */ /* 0x000e760000000000 */
[----:B-1----:R2:W1:Y:S01]  /*09c0*/  SYNCS.EXCH.64 URZ, [UR6+0xc0], UR4 ;  /* 0x0000c00406ff75b2 */ /* 0x0024620008000100 */
[----:B------:R2:W1:Y:S02]  /*09d0*/  SYNCS.EXCH.64 URZ, [UR6+0xc8], UR4 ;  /* 0x0000c80406ff75b2 */ /* 0x0004640008000100 */
[----:B--2---:R-:W-:Y:S01]  /*09e0*/  NOP ;  /* 0x0000000000007918 */ /* 0x004fe20000000000 */
.L_x_12:
[----:B------:R-:W2:Y:S01]  /*09f0*/  SHFL.IDX PT, R2, R46, RZ, 0x1f ;  /* 0x00001fff2e027589 */ /* 0x000ea200000e0000 */
[----:B------:R-:W-:Y:S01]  /*0a00*/  NOP ;  /* 0x0000000000007918 */ /* 0x000fe20000000000 */
[----:B--2---:R-:W-:-:S13]  /*0a10*/  ISETP.NE.AND P0, PT, R2, 0x4, PT ;  /* 0x000000040200780c */ /* 0x004fda0003f05270 */
[----:B------:R-:W-:Y:S05]  /*0a20*/  @P0 BRA `(.L_x_13) ;  /* 0x00000000004c0947 */ /* 0x000fea0003800000 */
[----:B-1----:R-:W1:Y:S01]  /*0a30*/  S2UR UR6, SR_CgaCtaId ;  /* 0x00000000000679c3 */ /* 0x002e620000008800 */
[----:B------:R-:W-:Y:S01]  /*0a40*/  UMOV UR4, 0x3a0 ;  /* 0x000003a000047882 */ /* 0x000fe20000000000 */
[----:B------:R-:W-:Y:S01]  /*0a50*/  UMOV UR5, 0x400 ;  /* 0x0000040000057882 */ /* 0x000fe20000000000 */
[----:B------:R-:W-:Y:S01]  /*0a60*/  USEL UR4, UR4, 0x320, UP3 ;  /* 0x0000032004047887 */ /* 0x000fe20009800000 */
[----:B------:R-:W-:Y:S01]  /*0a70*/  UMOV UR8, 0x1 ;  /* 0x0000000100087882 */ /* 0x000fe20000000000 */
[----:B------:R-:W-:Y:S01]  /*0a80*/  ELECT P0, URZ, PT ;  /* 0x0000000000ff782f */ /* 0x000fe20003800000 */
[----:B------:R-:W-:-:S04]  /*0a90*/  UIADD3 UR8, UPT, UPT, -UR8, 0x100000, URZ ;  /* 0x0010000008087890 */ /* 0x000fc8000fffe1ff */
[----:B------:R-:W-:Y:S02]  /*0aa0*/  USHF.L.U32 UR9, UR8, 0xb, URZ ;  /* 0x0000000b08097899 */ /* 0x000fe400080006ff */
[----:B------:R-:W-:Y:S02]  /*0ab0*/  USHF.L.U32 UR8, UR8, 0x1, URZ ;  /* 0x0000000108087899 */ /* 0x000fe400080006ff */
[----:B-1----:R-:W-:Y:S02]  /*0ac0*/  ULEA UR6, UR6, UR5, 0x18 ;  /* 0x0000000506067291 */ /* 0x002fe4000f8ec0ff */
[----:B------:R-:W-:-:S04]  /*0ad0*/  UIADD3 UR4, UPT, UPT, -UR4, 0x100000, URZ ;  /* 0x0010000004047890 */ /* 0x000fc8000fffe1ff */
[----:B------:R-:W-:Y:S02]  /*0ae0*/  USHF.L.U32 UR5, UR4, 0xb, URZ ;  /* 0x0000000b04057899 */ /* 0x000fe400080006ff */
[----:B------:R-:W-:Y:S01]  /*0af0*/  USHF.L.U32 UR4, UR4, 0x1, URZ ;  /* 0x0000000104047899 */ /* 0x000fe200080006ff */
[----:B------:R-:W1:Y:S03]  /*0b00*/  FENCE.VIEW.ASYNC.S ;  /* 0x00000000000073c6 */ /* 0x000e660000000000 */
[----:B-1----:R2:W1:Y:S08]  /*0b10*/  SYNCS.EXCH.64 URZ, [UR6+0xd0], UR8 ;  /* 0x0000d00806ff75b2 */ /* 0x0024700008000100 */
[----:B------:R2:W1:Y:S01]  /*0b20*/  SYNCS.EXCH.64 URZ, [UR6+0xe0], UR4 ;  /* 0x0000e00406ff75b2 */ /* 0x0004620008000100 */
[----:B------:R2:W1:Y:S01]  /*0b30*/  SYNCS.EXCH.64 URZ, [UR6+0xd8], UR8 ;  /* 0x0000d80806ff75b2 */ /* 0x0004620008000100 */
[----:B------:R2:W1:Y:S02]  /*0b40*/  SYNCS.EXCH.64 URZ, [UR6+0xe8], UR4 ;  /* 0x0000e80406ff75b2 */ /* 0x0004640008000100 */
[----:B--2---:R-:W-:Y:S01]  /*0b50*/  NOP ;  /* 0x0000000000007918 */ /* 0x004fe20000000000 */
.L_x_13:
[----:B------:R-:W2:Y:S01]  /*0b60*/  SHFL.IDX PT, R2, R46, RZ, 0x1f ;  /* 0x00001fff2e027589 */ /* 0x000ea200000e0000 */
[----:B------:R-:W-:Y:S01]  /*0b70*/  NOP ;  /* 0x0000000000007918 */ /* 0x000fe20000000000 */
[----:B--2---:R-:W-:-:S13]  /*0b80*/  ISETP.NE.AND P0, PT, R2, 0x5, PT ;  /* 0x000000050200780c */ /* 0x004fda0003f05270 */
[----:B------:R-:W-:Y:S05]  /*0b90*/  @P0 BRA `(.L_x_14) ;  /* 0x0000000000580947 */ /* 0x000fea0003800000 */
[----:B-1----:R-:W1:Y:S01]  /*0ba0*/  S2UR UR4, SR_CgaCtaId ;  /* 0x00000000000479c3 */ /* 0x002e620000008800 */
        /* <DEDUP_REMOVED lines=19> */
[----:B------:R2:W1:Y:S02]  /*0ce0*/  SYNCS.EXCH.64 URZ, [UR4+0x128], UR6 ;  /* 0x0001280604ff75b2 */ /* 0x0004640008000100 */
[----:B--2---:R-:W-:Y:S01]  /*0cf0*/  NOP ;  /* 0x0000000000007918 */ /* 0x004fe20000000000 */
.L_x_14:
[----:B------:R-:W2:Y:S01]  /*0d00*/  SHFL.IDX PT, R2, R46, RZ, 0x1f ;  /* 0x00001fff2e027589 */ /* 0x000ea200000e0000 */
[----:B------:R-:W-:Y:S01]  /*0d10*/  NOP ;  /* 0x0000000000007918 */ /* 0x000fe20000000000 */
[----:B--2---:R-:W-:-:S13]  /*0d20*/  ISETP.NE.AND P0, PT, R2, 0x3, PT ;  /* 0x000000030200780c */ /* 0x004fda0003f05270 */
[----:B------:R-:W-:Y:S05]  /*0d30*/  @P0 BRA `(.L_x_15) ;  /* 0x0000000000380947 */ /* 0x000fea0003800000 */
[----:B------:R-:W2:Y:S01]  /*0d40*/  S2UR UR5, SR_CgaCtaId ;  /* 0x00000000000579c3 */ /* 0x000ea20000008800 */
[----:B-1----:R-:W-:Y:S01]  /*0d50*/  UMOV UR4, 0x400 ;  /* 0x0000040000047882 */ /* 0x002fe20000000000 */
[----:B------:R-:W-:Y:S01]  /*0d60*/  UMOV UR6, 0x20 ;  /* 0x0000002000067882 */ /* 0x000fe20000000000 */
[----:B------:R-:W-:Y:S01]  /*0d70*/  ELECT P0, URZ, PT ;  /* 0x0000000000ff782f */ /* 0x000fe20003800000 */
[----:B------:R-:W-:-:S04]  /*0d80*/  UIADD3 UR6, UPT, UPT, -UR6, 0x100000, URZ ;  /* 0x0010000006067890 */ /* 0x000fc8000fffe1ff */
[----:B------:R-:W-:Y:S02]  /*0d90*/  USHF.L.U32 UR7, UR6, 0xb, URZ ;  /* 0x0000000b06077899 */ /* 0x000fe400080006ff */
[----:B------:R-:W-:Y:S02]  /*0da0*/  USHF.L.U32 UR6, UR6, 0x1, URZ ;  /* 0x0000000106067899 */ /* 0x000fe400080006ff */
[----:B--2---:R-:W-:Y:S01]  /*0db0*/  ULEA UR4, UR5, UR4, 0x18 ;  /* 0x0000000405047291 */ /* 0x004fe2000f8ec0ff */
[----:B------:R-:W1:Y:S11]  /*0dc0*/  FENCE.VIEW.ASYNC.S ;  /* 0x00000000000073c6 */ /* 0x000e760000000000 */
[----:B-1----:R2:W1:Y:S01]  /*0dd0*/  SYNCS.EXCH.64 URZ, [UR4+0x130], UR6 ;  /* 0x0001300604ff75b2 */ /* 0x0024620008000100 */
[----:B------:R2:W1:Y:S01]  /*0de0*/  SYNCS.EXCH.64 URZ, [UR4+0x140], UR6 ;  /* 0x0001400604ff75b2 */ /* 0x0004620008000100 */
[----:B------:R2:W1:Y:S01]  /*0df0*/  SYNCS.EXCH.64 URZ, [UR4+0x138], UR6 ;  /* 0x0001380604ff75b2 */ /* 0x0004620008000100 */
[----:B------:R2:W1:Y:S02]  /*0e00*/  SYNCS.EXCH.64 URZ, [UR4+0x148], UR6 ;  /* 0x0001480604ff75b2 */ /* 0x0004640008000100 */
[----:B--2---:R-:W-:Y:S01]  /*0e10*/  NOP ;  /* 0x0000000000007918 */ /* 0x004fe20000000000 */
.L_x_15:
[----:B-1----:R-:W1:Y:S01]  /*0e20*/  LDCU UR4, c[0x0][0x36c] ;  /* 0x00006d80ff0477ac */ /* 0x002e620008000800 */
[----:B------:R-:W-:Y:S01]  /*0e30*/  ISETP.NE.OR P3, PT, R0, 0x2, !P3 ;  /* 0x000000020000780c */ /* 0x000fe20005f65670 */
[----:B------:R-:W-:Y:S01]  /*0e40*/  NOP ;  /* 0x0000000000007918 */ /* 0x000fe20000000000 */
[----:B------:R-:W-:Y:S01]  /*0e50*/  LOP3.LUT R0, R57, 0x1f, RZ, 0xc0, !PT ;  /* 0x0000001f39007812 */ /* 0x000fe200078ec0ff */
[----:B------:R-:W-:Y:S02]  /*0e60*/  UISETP.NE.AND UP4, UPT, UR17, URZ, UPT ;  /* 0x000000ff1100728c */ /* 0x000fe4000bf85270 */
[----:B-1----:R-:W-:-:S09]  /*0e70*/  UISETP.EQ.U32.AND UP5, UPT, UR4, 0x1, UPT ;  /* 0x000000010400788c */ /* 0x002fd2000bfa2070 */
[----:B------:R-:W-:Y:S05]  /*0e80*/  BRA.U !UP5, `(.L_x_16) ;  /* 0x000000010d087547 */ /* 0x000fea000b800000 */
[----:B---34-:R-:W-:Y:S01]  /*0e90*/  UCGABAR_ARV ;  /* 0x00000000000079c7 */ /* 0x018fe20008000000 */
[----:B------:R-:W-:Y:S05]  /*0ea0*/  BRA `(.L_x_17) ;  /* 0x0000000000047947 */ /* 0x000fea0003800000 */
.L_x_16:
[----:B---34-:R-:W-:Y:S01]  /*0eb0*/  NOP ;  /* 0x0000000000007918 */ /* 0x018fe20000000000 */
.L_x_17:
[----:B------:R-:W1:Y:S01]  /*0ec0*/  S2UR UR16, SR_CTAID.X ;  /* 0x00000000001079c3 */ /* 0x000e620000002500 */
[----:B------:R-:W-:-:S05]  /*0ed0*/  CS2R.32 R48, SR_CgaSize ;  /* 0x0000000000307805 */ /* 0x000fca0000008a00 */
[----:B------:R-:W-:-:S05]  /*0ee0*/  IMAD R48, R48, -0xa0, RZ ;  /* 0xffffff6030307824 */ /* 0x000fca00078e02ff */
[----:B------:R-:W-:-:S14]  /*0ef0*/  R2UR UR5, R48 ;  /* 0x00000000300572ca */ /* 0x000fdc00000e0000 */
[----:B------:R-:W2:Y:S01]  /*0f00*/  LDCU UR5, c[0x0][UR5+0x2b0] ;  /* 0x00005600050577ac */ /* 0x000ea20008000800 */
[----:B------:R-:W-:-:S05]  /*0f10*/  CS2R.32 R48, SR_CgaSize ;  /* 0x0000000000307805 */ /* 0x000fca0000008a00 */
[----:B------:R-:W-:-:S05]  /*0f20*/  IMAD R48, R48, -0xa0, RZ ;  /* 0xffffff6030307824 */ /* 0x000fca00078e02ff */
[----:B------:R-:W-:-:S14]  /*0f30*/  R2UR UR4, R48 ;  /* 0x00000000300472ca */ /* 0x000fdc00000e0000 */
[----:B------:R-:W3:Y:S01]  /*0f40*/  LDCU UR4, c[0x0][UR4+0x2b4] ;  /* 0x00005680040477ac */ /* 0x000ee20008000800 */
[----:B------:R-:W4:Y:S01]  /*0f50*/  S2UR UR20, SR_CTAID.Y ;  /* 0x00000000001479c3 */ /* 0x000f220000002600 */
[----:B------:R-:W-:-:S05]  /*0f60*/  CS2R.32 R48, SR_CgaSize ;  /* 0x0000000000307805 */ /* 0x000fca0000008a00 */
[----:B------:R-:W-:-:S05]  /*0f70*/  IMAD R48, R48, -0xa0, RZ ;  /* 0xffffff6030307824 */ /* 0x000fca00078e02ff */
[----:B------:R-:W-:-:S14]  /*0f80*/  R2UR UR7, R48 ;  /* 0x00000000300772ca */ /* 0x000fdc00000e0000 */
[----:B------:R-:W3:Y:S01]  /*0f90*/  LDCU UR7, c[0x0][UR7+0x2a0] ;  /* 0x00005400070777ac */ /* 0x000ee20008000800 */
[----:B------:R-:W-:-:S05]  /*0fa0*/  CS2R.32 R48, SR_CgaSize ;  /* 0x0000000000307805 */ /* 0x000fca0000008a00 */
[----:B------:R-:W-:-:S05]  /*0fb0*/  IMAD R48, R48, -0xa0, RZ ;  /* 0xffffff6030307824 */ /* 0x000fca00078e02ff */
[----:B------:R-:W-:-:S14]  /*0fc0*/  R2UR UR8, R48 ;  /* 0x00000000300872ca */ /* 0x000fdc00000e0000 */
[----:B------:R-:W3:Y:S01]  /*0fd0*/  LDCU UR8, c[0x0][UR8+0x2a4] ;  /* 0x00005480080877ac */ /* 0x000ee20008000800 */
[----:B------:R-:W3:Y:S01]  /*0fe0*/  S2UR UR9, SR_CgaCtaId ;  /* 0x00000000000979c3 */ /* 0x000ee20000008800 */
[----:B------:R-:W3:Y:S01]  /*0ff0*/  LDCU UR21, c[0x0][0xb24] ;  /* 0x00016480ff1577ac */ /* 0x000ee20008000800 */
[----:B------:R-:W3:Y:S01]  /*1000*/  LDCU UR42, c[0x0][0xb24] ;  /* 0x00016480ff2a77ac */ /* 0x000ee20008000800 */
[----:B-1----:R-:W-:Y:S01]  /*1010*/  I2FP.F32.U32 R3, UR16 ;  /* 0x0000001000037c45 */ /* 0x002fe20008201000 */
[----:B------:R-:W1:Y:S04]  /*1020*/  LDCU UR29, c[0x0][0xb30] ;  /* 0x00016600ff1d77ac */ /* 0x000e680008000800 */
[----:B--2---:R-:W-:Y:S01]  /*1030*/  FMUL R3, R3, UR5 ;  /* 0x0000000503037c20 */ /* 0x004fe20008400000 */
[----:B------:R-:W-:Y:S01]  /*1040*/  UMOV UR34, 0x5 ;  /* 0x0000000500227882 */ /* 0x000fe20000000000 */
[----:B----4-:R-:W-:-:S04]  /*1050*/  I2FP.F32.U32 R2, UR20 ;  /* 0x0000001400027c45 */ /* 0x010fc80008201000 */
[----:B------:R-:W2:Y:S01]  /*1060*/  F2I.U32.TRUNC.NTZ R3, R3 ;  /* 0x0000000300037305 */ /* 0x000ea2000020f000 */
[----:B---3--:R-:W-:Y:S01]  /*1070*/  FMUL R2, R2, UR4 ;  /* 0x0000000402027c20 */ /* 0x008fe20008400000 */
[----:B------:R-:W-:Y:S02]  /*1080*/  ULOP3.LUT UR5, UR9, 0x2, URZ, 0xc0, !UPT ;  /* 0x0000000209057892 */ /* 0x000fe4000f8ec0ff */
[----:B------:R-:W-:-:S04]  /*1090*/  ULOP3.LUT UR50, UR9, 0x1, URZ, 0xc0, !UPT ;  /* 0x0000000109327892 */ /* 0x000fc8000f8ec0ff */
[----:B------:R-:W3:Y:S01]  /*10a0*/  F2I.U32.TRUNC.NTZ R2, R2 ;  /* 0x0000000200027305 */ /* 0x000ee2000020f000 */
[----:B------:R-:W-:Y:S02]  /*10b0*/  UISETP.GT.U32.AND UP0, UPT, UR5, 0xffff, UPT ;  /* 0x0000ffff0500788c */ /* 0x000fe4000bf04070 */
[----:B------:R-:W-:Y:S02]  /*10c0*/  UISETP.GT.U32.AND UP1, UPT, UR50, 0xffff, UPT ;  /* 0x0000ffff3200788c */ /* 0x000fe4000bf24070 */
[----:B------:R-:W-:Y:S01]  /*10d0*/  USEL UR26, UR5, 0xffff, !UP0 ;  /* 0x0000ffff051a7887 */ /* 0x000fe2000c000000 */
[----:B--2---:R-:W-:Y:S01]  /*10e0*/  R2UR UR4, R3 ;  /* 0x00000000030472ca */ /* 0x004fe200000e0000 */
[----:B------:R-:W-:Y:S02]  /*10f0*/  USHF.R.U32.HI UR32, URZ, 0x1, UR9 ;  /* 0x00000001ff207899 */ /* 0x000fe40008011609 */
[----:B------:R-:W-:Y:S02]  /*1100*/  USHF.L.U32 UR31, UR9, 0xa, URZ ;  /* 0x0000000a091f7899 */ /* 0x000fe400080006ff */
[----:B------:R-:W-:-:S02]  /*1110*/  USHF.L.U32 UR30, UR9, 0xc, URZ ;  /* 0x0000000c091e7899 */ /* 0x000fc400080006ff */
[----:B------:R-:W-:Y:S01]  /*1120*/  USEL UR27, UR50, 0xffff, !UP1 ;  /* 0x0000ffff321b7887 */ /* 0x000fe2000c800000 */
[----:B---3--:R-:W-:Y:S02]  /*1130*/  R2UR UR6, R2 ;  /* 0x00000000020672ca */ /* 0x008fe400000e0000 */
[----:B------:R-:W-:-:S03]  /*1140*/  PRMT R2, RZ, 0x7610, R2 ;  /* 0x00007610ff027816 */ /* 0x000fc60000000002 */
[----:B------:R-:W-:-:S04]  /*1150*/  UIADD3 UR5, UPT, UPT, -UR4, URZ, URZ ;  /* 0x000000ff04057290 */ /* 0x000fc8000fffe1ff */
[----:B------:R-:W-:-:S04]  /*1160*/  UIMAD UR5, UR7, UR5, UR16 ;  /* 0x00000005070572a4 */ /* 0x000fc8000f8e0210 */
[----:B------:R-:W-:Y:S02]  /*1170*/  UIADD3 UR4, UPT, UPT, -UR6, URZ, URZ ;  /* 0x000000ff06047290 */ /* 0x000fe4000fffe1ff */
[----:B------:R-:W-:Y:S02]  /*1180*/  IMAD.U32 R48, RZ, RZ, UR5 ;  /* 0x00000005ff307e24 */ /* 0x000fe4000f8e00ff */
[----:B------:R-:W-:-:S06]  /*1190*/  UIMAD UR4, UR8, UR4, UR20 ;  /* 0x00000004080472a4 */ /* 0x000fcc000f8e0214 */
[----:B------:R-:W-:Y:S01]  /*11a0*/  IMAD.U32 R47, RZ, RZ, UR4 ;  /* 0x00000004ff2f7e24 */ /* 0x000fe2000f8e00ff */
[----:B-1----:R-:W-:Y:S06]  /*11b0*/  BRA.U UP4, `(.L_x_18) ;  /* 0x0000000104447547 */ /* 0x002fec000b800000 */
[----:B------:R-:W-:Y:S02]  /*11c0*/  R2UR UR4, R47 ;  /* 0x000000002f0472ca */ /* 0x000fe400000e0000 */
[----:B------:R-:W-:-:S11]  /*11d0*/  R2UR UR6, R48 ;  /* 0x00000000300672ca */ /* 0x000fd600000e0000 */
[----:B------:R-:W-:Y:S02]  /*11e0*/  UISETP.NE.AND UP0, UPT, UR4, URZ, UPT ;  /* 0x000000ff0400728c */ /* 0x000fe4000bf05270 */
[----:B------:R-:W-:Y:S02]  /*11f0*/  UISETP.NE.AND UP1, UPT, UR4, 0x1, UPT ;  /* 0x000000010400788c */ /* 0x000fe4000bf25270 */
[----:B------:R-:W-:Y:S02]  /*1200*/  UISETP.NE.AND UP2, UPT, UR6, URZ, UP0 ;  /* 0x000000ff0600728c */ /* 0x000fe40008745270 */
[----:B------:R-:W-:Y:S02]  /*1210*/  USEL UR4, URZ, 0x2, UP0 ;  /* 0x00000002ff047887 */ /* 0x000fe40008000000 */
[----:B------:R-:W-:Y:S02]  /*1220*/  USEL UR8, URZ, 0x1, UP2 ;  /* 0x00000001ff087887 */ /* 0x000fe40009000000 */
[----:B------:R-:W-:-:S02]  /*1230*/  UISETP.NE.AND UP2, UPT, UR6, URZ, UPT ;  /* 0x000000ff0600728c */ /* 0x000fc4000bf45270 */
[----:B------:R-:W-:Y:S02]  /*1240*/  USEL UR5, URZ, 0x4, UP1 ;  /* 0x00000004ff057887 */ /* 0x000fe40008800000 */
[----:B------:R-:W-:Y:S02]  /*1250*/  UISETP.NE.AND UP0, UPT, UR6, 0x1, UPT ;  /* 0x000000010600788c */ /* 0x000fe4000bf05270 */
[----:B------:R-:W-:Y:S02]  /*1260*/  USEL UR6, URZ, 0x8, UP1 ;  /* 0x00000008ff067887 */ /* 0x000fe40008800000 */
[----:B------:R-:W-:Y:S02]  /*1270*/  USEL UR7, UR5, 0x4, UP2 ;  /* 0x0000000405077887 */ /* 0x000fe40009000000 */
[----:B------:R-:W-:Y:S02]  /*1280*/  USEL UR4, UR4, 0x2, UP0 ;  /* 0x0000000204047887 */ /* 0x000fe40008000000 */
[----:B------:R-:W-:-:S02]  /*1290*/  USEL UR5, UR6, 0x8, UP0 ;  /* 0x0000000806057887 */ /* 0x000fc40008000000 */
[----:B------:R-:W-:-:S04]  /*12a0*/  UIADD3 UR4, UPT, UPT, UR4, UR7, UR8 ;  /* 0x0000000704047290 */ /* 0x000fc8000fffe008 */
[----:B------:R-:W-:-:S06]  /*12b0*/  UIADD3 UR4, UPT, UPT, UR4, UR5, URZ ;  /* 0x0000000504047290 */ /* 0x000fcc000fffe0ff */
[----:B------:R-:W-:-:S07]  /*12c0*/  IMAD.U32 R2, RZ, RZ, UR4 ;  /* 0x00000004ff027e24 */ /* 0x000fce000f8e00ff */
.L_x_18:
[----:B------:R-:W1:Y:S01]  /*12d0*/  S2UR UR36, SR_CTAID.Z ;  /* 0x00000000002479c3 */ /* 0x000e620000002700 */
[----:B------:R-:W-:Y:S01]  /*12e0*/  UISETP.GE.AND UP0, UPT, UR21, 0x1, UPT ;  /* 0x000000011500788c */ /* 0x000fe2000bf06270 */
[----:B------:R-:W-:-:S08]  /*12f0*/  UMOV UR33, 0x3 ;  /* 0x0000000300217882 */ /* 0x000fd00000000000 */
[----:B------:R-:W-:Y:S05]  /*1300*/  BRA.U !UP0, `(.L_x_19) ;  /* 0x0000000108d47547 */ /* 0x000fea000b800000 */
[----:B------:R-:W2:Y:S01]  /*1310*/  LDCU.128 UR12, c[0x0][0xb10] ;  /* 0x00016200ff0c77ac */ /* 0x000ea20008000c00 */
[----:B------:R-:W3:Y:S01]  /*1320*/  LDCU UR6, c[0x0][0x370] ;  /* 0x00006e00ff0677ac */ /* 0x000ee20008000800 */
[----:B------:R-:W4:Y:S01]  /*1330*/  LDCU UR5, c[0x0][0x374] ;  /* 0x00006e80ff0577ac */ /* 0x000f220008000800 */
[----:B------:R-:W1:Y:S01]  /*1340*/  LDCU UR28, c[0x0][0xb0c] ;  /* 0x00016180ff1c77ac */ /* 0x000e620008000800 */
[----:B------:R-:W1:Y:S01]  /*1350*/  LDCU UR4, c[0x0][0xb20] ;  /* 0x00016400ff0477ac */ /* 0x000e620008000800 */
[----:B------:R-:W1:Y:S01]  /*1360*/  LDCU.64 UR8, c[0x0][0xb28] ;  /* 0x00016500ff0877ac */ /* 0x000e620008000a00 */
[----:B--2---:R-:W-:Y:S02]  /*1370*/  UISETP.NE.AND UP0, UPT, UR14, 0x1, UPT ;  /* 0x000000010e00788c */ /* 0x004fe4000bf05270 */
[----:B----4-:R-:W-:Y:S02]  /*1380*/  UIMAD.WIDE.U32 UR10, UR5, UR15, URZ ;  /* 0x0000000f050a72a5 */ /* 0x010fe4000f8e00ff */
[----:B---3--:R-:W-:-:S02]  /*1390*/  UIMAD.WIDE.U32 UR22, UR6, UR12, URZ ;  /* 0x0000000c061672a5 */ /* 0x008fc4000f8e00ff */
[----:B-1----:R-:W-:Y:S02]  /*13a0*/  UISETP.NE.AND UP1, UPT, UR28, 0x1, UPT ;  /* 0x000000011c00788c */ /* 0x002fe4000bf25270 */
[----:B------:R-:W-:Y:S01]  /*13b0*/  UISETP.NE.AND UP2, UPT, UR21, 0x1, UPT ;  /* 0x000000011500788c */ /* 0x000fe2000bf45270 */
[----:B------:R-:W-:Y:S02]  /*13c0*/  UMOV UR10, UR11 ;  /* 0x0000000b000a7c82 */ /* 0x000fe40008000000 */
[----:B------:R-:W-:Y:S01]  /*13d0*/  UMOV UR22, UR23 ;  /* 0x0000001700167c82 */ /* 0x000fe20008000000 */
[----:B------:R-:W-:Y:S02]  /*13e0*/  @UP0 USHF.R.U32.HI UR5, URZ, UR4, UR10 ;  /* 0x00000004ff050299 */ /* 0x000fe4000801160a */
[----:B------:R-:W-:Y:S02]  /*13f0*/  UIMAD.WIDE.U32 UR24, UR20, UR15, URZ ;  /* 0x0000000f141872a5 */ /* 0x000fe4000f8e00ff */
[----:B------:R-:W-:-:S02]  /*1400*/  UIMAD.WIDE.U32 UR10, UR5, UR8, URZ ;  /* 0x00000008050a72a5 */ /* 0x000fc4000f8e00ff */
[----:B------:R-:W-:Y:S02]  /*1410*/  @UP1 USHF.R.U32.HI UR6, URZ, UR13, UR22 ;  /* 0x0000000dff061299 */ /* 0x000fe40008011616 */
[----:B------:R-:W-:Y:S02]  /*1420*/  UIMAD.WIDE.U32 UR18, UR16, UR12, URZ ;  /* 0x0000000c101272a5 */ /* 0x000fe4000f8e00ff */
[----:B------:R-:W-:Y:S01]  /*1430*/  UIMAD.WIDE.U32 UR22, UR6, UR8, URZ ;  /* 0x00000008061672a5 */ /* 0x000fe2000f8e00ff */
[----:B------:R-:W-:Y:S01]  /*1440*/  UMOV UR24, UR25 ;  /* 0x0000001900187c82 */ /* 0x000fe20008000000 */
[----:B------:R-:W-:Y:S01]  /*1450*/  UMOV UR10, UR11 ;  /* 0x0000000b000a7c82 */ /* 0x000fe20008000000 */
[----:B------:R-:W-:Y:S02]  /*1460*/  USHF.R.U32.HI UR24, URZ, UR4, UR24 ;  /* 0x00000004ff187299 */ /* 0x000fe40008011618 */
[----:B------:R-:W-:Y:S02]  /*1470*/  @UP2 USHF.R.U32.HI UR5, URZ, UR9, UR10 ;  /* 0x00000009ff052299 */ /* 0x000fe4000801160a */
[----:B------:R-:W-:Y:S01]  /*1480*/  UMOV UR7, UR23 ;  /* 0x0000001700077c82 */ /* 0x000fe20008000000 */
[----:B------:R-:W-:Y:S01]  /*1490*/  UMOV UR18, UR19 ;  /* 0x0000001300127c82 */ /* 0x000fe20008000000 */
[----:B------:R-:W-:-:S02]  /*14a0*/  @UP2 USHF.R.U32.HI UR6, URZ, UR9, UR7 ;  /* 0x00000009ff062299 */ /* 0x000fc40008011607 */
[----:B------:R-:W-:Y:S02]  /*14b0*/  USHF.R.U32.HI UR18, URZ, UR13, UR18 ;  /* 0x0000000dff127299 */ /* 0x000fe40008011612 */
[----:B------:R-:W-:Y:S02]  /*14c0*/  USEL UR4, UR20, UR24, !UP0 ;  /* 0x0000001814047287 */ /* 0x000fe4000c000000 */
[----:B------:R-:W-:Y:S02]  /*14d0*/  UIMAD UR7, UR5, UR21, URZ ;  /* 0x00000015050772a4 */ /* 0x000fe4000f8e02ff */
[----:B------:R-:W-:Y:S02]  /*14e0*/  USEL UR5, UR16, UR18, !UP1 ;  /* 0x0000001210057287 */ /* 0x000fe4000c800000 */
[----:B------:R-:W-:Y:S02]  /*14f0*/  UIMAD UR12, UR6, UR21, URZ ;  /* 0x00000015060c72a4 */ /* 0x000fe4000f8e02ff */
[----:B------:R-:W-:-:S02]  /*1500*/  UISETP.GE.AND UP0, UPT, UR4, UR7, UPT ;  /* 0x000000070400728c */ /* 0x000fc4000bf06270 */
[----:B------:R-:W-:Y:S02]  /*1510*/  UIMAD.WIDE.U32 UR10, UR4, UR8, URZ ;  /* 0x00000008040a72a5 */ /* 0x000fe4000f8e00ff */
[----:B------:R-:W-:Y:S02]  /*1520*/  UISETP.GE.OR UP0, UPT, UR5, UR12, UP0 ;  /* 0x0000000c0500728c */ /* 0x000fe40008706670 */
[----:B------:R-:W-:Y:S02]  /*1530*/  UIMAD.WIDE.U32 UR12, UR5, UR8, URZ ;  /* 0x00000008050c72a5 */ /* 0x000fe4000f8e00ff */
[----:B------:R-:W-:Y:S01]  /*1540*/  UIADD3 UR10, UPT, UPT, -UR4, URZ, URZ ;  /* 0x000000ff040a7290 */ /* 0x000fe2000fffe1ff */
[----:B------:R-:W-:Y:S01]  /*1550*/  UMOV UR8, UR11 ;  /* 0x0000000b00087c82 */ /* 0x000fe20008000000 */
[----:B------:R-:W-:Y:S02]  /*1560*/  UIADD3 UR11, UPT, UPT, -UR5, URZ, URZ ;  /* 0x000000ff050b7290 */ /* 0x000fe4000fffe1ff */
[----:B------:R-:W-:-:S03]  /*1570*/  USHF.R.U32.HI UR8, URZ, UR9, UR8 ;  /* 0x00000009ff087299 */ /* 0x000fc60008011608 */
[----:B------:R-:W-:Y:S01]  /*1580*/  @!UP0 UMOV UR7, UR13 ;  /* 0x0000000d00078c82 */ /* 0x000fe20008000000 */
[----:B------:R-:W-:Y:S02]  /*1590*/  UIMAD UR20, UR14, UR10, UR20 ;  /* 0x0000000a0e1472a4 */ /* 0x000fe4000f8e0214 */
[----:B------:R-:W-:Y:S02]  /*15a0*/  USEL UR8, UR4, UR8, !UP2 ;  /* 0x0000000804087287 */ /* 0x000fe4000d000000 */
[----:B------:R-:W-:Y:S02]  /*15b0*/  @!UP0 USHF.R.U32.HI UR7, URZ, UR9, UR7 ;  /* 0x00000009ff078299 */ /* 0x000fe40008011607 */
[----:B------:R-:W-:Y:S02]  /*15c0*/  UIADD3 UR9, UPT, UPT, -UR8, URZ, URZ ;  /* 0x000000ff08097290 */ /* 0x000fe4000fffe1ff */
[----:B------:R-:W-:Y:S02]  /*15d0*/  @!UP0 USEL UR7, UR5, UR7, !UP2 ;  /* 0x0000000705078287 */ /* 0x000fe4000d000000 */
[----:B------:R-:W-:-:S02]  /*15e0*/  UIMAD UR9, UR21, UR9, UR4 ;  /* 0x00000009150972a4 */ /* 0x000fc4000f8e0204 */
[----:B------:R-:W-:Y:S02]  /*15f0*/  @!UP0 UIADD3 UR8, UPT, UPT, UR8, -UR7, URZ ;  /* 0x8000000708088290 */ /* 0x000fe4000fffe0ff */
[----:B------:R-:W-:Y:S02]  /*1600*/  @!UP0 UIMAD UR6, UR9, UR6, UR7 ;  /* 0x00000006090682a4 */ /* 0x000fe4000f8e0207 */
[----:B------:R-:W-:Y:S02]  /*1610*/  @!UP0 UIMAD UR4, UR8, UR21, UR5 ;  /* 0x00000015080482a4 */ /* 0x000fe4000f8e0205 */
[----:B------:R-:W-:Y:S02]  /*1620*/  UIMAD UR16, UR28, UR11, UR16 ;  /* 0x0000000b1c1072a4 */ /* 0x000fe4000f8e0210 */
[----:B------:R-:W-:Y:S01]  /*1630*/  UIMAD UR20, UR4, UR14, UR20 ;  /* 0x0000000e041472a4 */ /* 0x000fe2000f8e0214 */
[----:B------:R-:W-:Y:S02]  /*1640*/  @!UP0 UMOV UR5, UR6 ;  /* 0x0000000600058c82 */ /* 0x000fe40008000000 */
[----:B------:R-:W-:-:S12]  /*1650*/  UIMAD UR16, UR5, UR28, UR16 ;  /* 0x0000001c051072a4 */ /* 0x000fd8000f8e0210 */
.L_x_19:
[----:B------:R-:W-:Y:S02]  /*1660*/  UISETP.NE.AND UP1, UPT, UR29, 0x1, UPT ;  /* 0x000000011d00788c */ /* 0x000fe4000bf25270 */
[----:B------:R-:W-:Y:S02]  /*1670*/  ULOP3.LUT UR27, UR27, 0xffff, URZ, 0xc0, !UPT ;  /* 0x0000ffff1b1b7892 */ /* 0x000fe4000f8ec0ff */
[----:B------:R-:W-:Y:S02]  /*1680*/  ULOP3.LUT UR26, UR26, 0xffff, URZ, 0xc0, !UPT ;  /* 0x0000ffff1a1a7892 */ /* 0x000fe4000f8ec0ff */
[----:B------:R-:W-:Y:S02]  /*1690*/  UISETP.NE.AND UP0, UPT, UR17, 0x2, UPT ;  /* 0x000000021100788c */ /* 0x000fe4000bf05270 */
[----:B------:R-:W-:Y:S02]  /*16a0*/  ULOP3.LUT UR31, UR31, 0x800, URZ, 0xc0, !UPT ;  /* 0x000008001f1f7892 */ /* 0x000fe4000f8ec0ff */
[----:B------:R-:W-:-:S02]  /*16b0*/  ULOP3.LUT UR30, UR30, 0x1000, URZ, 0xc0, !UPT ;  /* 0x000010001e1e7892 */ /* 0x000fc4000f8ec0ff */
[----:B------:R-:W-:Y:S02]  /*16c0*/  USHF.L.U32 UR27, UR34, UR27, URZ ;  /* 0x0000001b221b7299 */ /* 0x000fe400080006ff */
[----:B------:R-:W-:Y:S01]  /*16d0*/  USHF.L.U32 UR26, UR33, UR26, URZ ;  /* 0x0000001a211a7299 */ /* 0x000fe200080006ff */
[----:B------:R-:W-:Y:S11]  /*16e0*/  BRA.U UP1, `(.L_x_20) ;  /* 0x0000000101447547 */ /* 0x000ff6000b800000 */
[----:B------:R-:W2:Y:S01]  /*16f0*/  LDCU.128 UR8, c[0x0][0xb10] ;  /* 0x00016200ff0877ac */ /* 0x000ea20008000c00 */
[----:B------:R-:W3:Y:S01]  /*1700*/  LDCU UR12, c[0x0][0xb0c] ;  /* 0x00016180ff0c77ac */ /* 0x000ee20008000800 */
[----:B------:R-:W4:Y:S01]  /*1710*/  LDCU UR13, c[0x0][0xb20] ;  /* 0x00016400ff0d77ac */ /* 0x000f220008000800 */
[----:B--2---:R-:W-:Y:S02]  /*1720*/  UIMAD.WIDE.U32 UR6, UR16, UR8, URZ ;  /* 0x00000008100672a5 */ /* 0x004fe4000f8e00ff */
[----:B------:R-:W-:Y:S02]  /*1730*/  UIMAD.WIDE.U32 UR4, UR20, UR11, URZ ;  /* 0x0000000b140472a5 */ /* 0x000fe4000f8e00ff */
[----:B---3--:R-:W-:Y:S02]  /*1740*/  UISETP.NE.AND UP2, UPT, UR12, 0x1, UPT ;  /* 0x000000010c00788c */ /* 0x008fe4000bf45270 */
[----:B------:R-:W-:Y:S01]  /*1750*/  UISETP.NE.AND UP1, UPT, UR10, 0x1, UPT ;  /* 0x000000010a00788c */ /* 0x000fe2000bf25270 */
[----:B------:R-:W-:-:S02]  /*1760*/  UMOV UR6, UR7 ;  /* 0x0000000700067c82 */ /* 0x000fc40008000000 */
[----:B------:R-:W-:Y:S01]  /*1770*/  UMOV UR4, UR5 ;  /* 0x0000000500047c82 */ /* 0x000fe20008000000 */
[----:B------:R-:W-:Y:S02]  /*1780*/  USHF.R.U32.HI UR6, URZ, UR9, UR6 ;  /* 0x00000009ff067299 */ /* 0x000fe40008011606 */
[----:B----4-:R-:W-:Y:S02]  /*1790*/  USHF.R.U32.HI UR4, URZ, UR13, UR4 ;  /* 0x0000000dff047299 */ /* 0x010fe40008011604 */
[----:B------:R-:W-:Y:S02]  /*17a0*/  USEL UR5, UR16, UR6, !UP2 ;  /* 0x0000000610057287 */ /* 0x000fe4000d000000 */
[----:B------:R-:W-:-:S04]  /*17b0*/  USEL UR4, UR20, UR4, !UP1 ;  /* 0x0000000414047287 */ /* 0x000fc8000c800000 */
[----:B------:R-:W-:Y:S02]  /*17c0*/  UIADD3 UR6, UPT, UPT, UR5, -UR4, URZ ;  /* 0x8000000405067290 */ /* 0x000fe4000fffe0ff */
[----:B------:R-:W-:Y:S02]  /*17d0*/  UIADD3 UR4, UPT, UPT, -UR5, UR4, URZ ;  /* 0x0000000405047290 */ /* 0x000fe4000fffe1ff */
[----:B------:R-:W-:Y:S02]  /*17e0*/  UIMAD UR20, UR6, UR10, UR20 ;  /* 0x0000000a061472a4 */ /* 0x000fe4000f8e0214 */
[----:B------:R-:W-:-:S12]  /*17f0*/  UIMAD UR16, UR4, UR12, UR16 ;  /* 0x0000000c041072a4 */ /* 0x000fd8000f8e0210 */
.L_x_20:
[----:B------:R-:W-:Y:S05]  /*1800*/  BRA.U !UP5, `(.L_x_21) ;  /* 0x000000010d0c7547 */ /* 0x000fea000b800000 */
[----:B------:R-:W-:Y:S01]  /*1810*/  UCGABAR_WAIT ;  /* 0x0000000000007dc7 */ /* 0x000fe20008000000 */
[----:B------:R-:W-:Y:S01]  /*1820*/  CCTL.IVALL ;  /* 0x00000000ff00798f */ /* 0x000fe20002000000 */
[----:B------:R-:W-:Y:S05]  /*1830*/  BRA `(.L_x_22) ;  /* 0x0000000000047947 */ /* 0x000fea0003800000 */
.L_x_21:
[----:B------:R-:W-:Y:S06]  /*1840*/  BAR.SYNC.DEFER_BLOCKING 0x0 ;  /* 0x0000000000007b1d */ /* 0x000fec0000010000 */
.L_x_22:
[----:B------:R-:W-:Y:S05]  /*1850*/  BRA.U UP0, `(.L_x_23) ;  /* 0x00000015006c7547 */ /* 0x000fea000b800000 */
[----:B------:R-:W2:Y:S01]  /*1860*/  LDCU UR7, c[0x0][0x38c] ;  /* 0x00007180ff0777ac */ /* 0x000ea20008000800 */
[----:B------:R-:W3:Y:S01]  /*1870*/  S2UR UR8, SR_CgaCtaId ;  /* 0x00000000000879c3 */ /* 0x000ee20000008800 */
[----:B------:R-:W-:Y:S01]  /*1880*/  PLOP3.LUT P1, PT, PT, PT, UP3, 0x80, 0x8 ;  /* 0x000000000008781c */ /* 0x000fe20003f2f038 */
[----:B------:R-:W-:Y:S01]  /*1890*/  IMAD.MOV.U32 R12, RZ, RZ, 0x1 ;  /* 0x00000001ff0c7424 */ /* 0x000fe200078e00ff */
[----:B------:R-:W-:Y:S01]  /*18a0*/  UISETP.NE.AND UP0, UPT, UR17, URZ, UPT ;  /* 0x000000ff1100728c */ /* 0x000fe2000bf05270 */
[----:B------:R-:W-:Y:S01]  /*18b0*/  ISETP.EQ.OR P2, PT, R0, RZ, P3 ;  /* 0x000000ff0000720c */ /* 0x000fe20001f42670 */
[----:B------:R-:W-:Y:S01]  /*18c0*/  UMOV UR21, 0x400 ;  /* 0x0000040000157882 */ /* 0x000fe20000000000 */
[----:B------:R-:W-:Y:S01]  /*18d0*/  USHF.L.U32 UR5, UR32, 0x5, URZ ;  /* 0x0000000520057899 */ /* 0x000fe200080006ff */
[----:B------:R-:W-:Y:S01]  /*18e0*/  PLOP3.LUT P1, PT, P1, PT, PT, 0x8, 0x80 ;  /* 0x000000000080781c */ /* 0x000fe20000f2e170 */
[----:B------:R-:W-:Y:S01]  /*18f0*/  USEL UR25, UR48, 0x2, UP0 ;  /* 0x0000000230197887 */ /* 0x000fe20008000000 */
[----:B------:R-:W-:Y:S01]  /*1900*/  CS2R R10, SRZ ;  /* 0x00000000000a7805 */ /* 0x000fe2000001ff00 */
[----:B------:R-:W-:Y:S01]  /*1910*/  IMAD.MOV.U32 R9, RZ, RZ, RZ ;  /* 0x000000ffff097224 */ /* 0x000fe200078e00ff */
[----:B------:R-:W4:Y:S01]  /*1920*/  LDCU UR43, c[0x0][0x370] ;  /* 0x00006e00ff2b77ac */ /* 0x000f220008000800 */
[----:B------:R-:W-:Y:S01]  /*1930*/  IMAD.MOV.U32 R8, RZ, RZ, 0x1 ;  /* 0x00000001ff087424 */ /* 0x000fe200078e00ff */
[----:B------:R-:W1:Y:S01]  /*1940*/  LDCU.64 UR28, c[0x0][0x348] ;  /* 0x00006900ff1c77ac */ /* 0x000e620008000a00 */
[----:B--2---:R-:W-:-:S02]  /*1950*/  UIADD3 UR6, UPT, UPT, UR7, 0x3f, URZ ;  /* 0x0000003f07067890 */ /* 0x004fc4000fffe0ff */
[----:B------:R-:W-:Y:S02]  /*1960*/  UIADD3 UR49, UPT, UPT, UR7, 0x7e, URZ ;  /* 0x0000007e07317890 */ /* 0x000fe4000fffe0ff */
[----:B------:R-:W-:Y:S02]  /*1970*/  USHF.R.S32.HI UR4, URZ, 0x1f, UR6 ;  /* 0x0000001fff047899 */ /* 0x000fe40008011406 */
[----:B---3--:R-:W-:Y:S02]  /*1980*/  ULEA UR21, UR8, UR21, 0x18 ;  /* 0x0000001508157291 */ /* 0x008fe4000f8ec0ff */
[----:B------:R-:W-:Y:S02]  /*1990*/  ULEA.HI UR4, UR4, UR6, URZ, 0x6 ;  /* 0x0000000604047291 */ /* 0x000fe4000f8f30ff */
[----:B------:R-:W-:Y:S02]  /*19a0*/  UIADD3 UR6, UPT, UPT, UR7, -0x1, URZ ;  /* 0xffffffff07067890 */ /* 0x000fe4000fffe0ff */
[----:B------:R-:W-:-:S02]  /*19b0*/  USHF.R.S32.HI UR45, URZ, 0x6, UR4 ;  /* 0x00000006ff2d7899 */ /* 0x000fc40008011404 */
[----:B------:R-:W-:Y:S02]  /*19c0*/  UISETP.GE.U32.AND UP1, UPT, UR6, -0x7f, UPT ;  /* 0xffffff810600788c */ /* 0x000fe4000bf26070 */
[----:B------:R-:W-:Y:S02]  /*19d0*/  UISETP.LT.U32.AND UP0, UPT, UR45, 0x8, UPT ;  /* 0x000000082d00788c */ /* 0x000fe4000bf01070 */
[----:B------:R-:W-:Y:S02]  /*19e0*/  ULEA UR38, UR31, UR21, 0x1 ;  /* 0x000000151f267291 */ /* 0x000fe4000f8e08ff */
[----:B------:R-:W-:Y:S02]  /*19f0*/  USEL UR44, UR45, 0x8, UP0 ;  /* 0x000000082d2c7887 */ /* 0x000fe40008000000 */
[----:B------:R-:W-:Y:S02]  /*1a00*/  ULEA UR37, UR30, UR21, 0x1 ;  /* 0x000000151e257291 */ /* 0x000fe4000f8e08ff */
[----:B------:R-:W-:-:S02]  /*1a10*/  UIADD3 UR24, UPT, UPT, UR44, -0x1, URZ ;  /* 0xffffffff2c187890 */ /* 0x000fc4000fffe0ff */
[----:B------:R-:W-:Y:S01]  /*1a20*/  @UP1 UIADD3 UR24, UPT, UPT, UR44, URZ, URZ ;  /* 0x000000ff2c181290 */ /* 0x000fe2000fffe0ff */
[----:B------:R-:W2:Y:S01]  /*1a30*/  LDCU UR41, c[0x0][0x374] ;  /* 0x00006e80ff2977ac */ /* 0x000ea20008000800 */
[----:B------:R-:W-:Y:S02]  /*1a40*/  ULOP3.LUT UR47, UR5, 0x20, URZ, 0xe2, !UPT ;  /* 0x00000020052f7892 */ /* 0x000fe4000f8ee2ff */
[----:B------:R-:W-:Y:S02]  /*1a50*/  UIADD3 UR38, UPT, UPT, UR38, 0x4400, URZ ;  /* 0x0000440026267890 */ /* 0x000fe4000fffe0ff */
[----:B------:R-:W-:Y:S02]  /*1a60*/  UIADD3 UR37, UPT, UPT, UR37, 0x14400, URZ ;  /* 0x0001440025257890 */ /* 0x000fe4000fffe0ff */
[----:B------:R-:W-:Y:S02]  /*1a70*/  UIADD3 UR46, UPT, UPT, UR45, -UR44, URZ ;  /* 0x8000002c2d2e7290 */ /* 0x000fe4000fffe0ff */
[----:B------:R-:W-:Y:S01]  /*1a80*/  UIADD3 UR24, UPT, UPT, UR24, 0x1, URZ ;  /* 0x0000000118187890 */ /* 0x000fe2000fffe0ff */
[----:B-1--4-:R-:W-:-:S11]  /*1a90*/  UMOV UR7, URZ ;  /* 0x000000ff00077c82 */ /* 0x012fd60008000000 */
.L_x_43:
[----:B------:R-:W1:Y:S02]  /*1aa0*/  S2UR UR4, SR_CgaCtaId ;  /* 0x00000000000479c3 */ /* 0x000e640000008800 */
[----:B-1----:R-:W-:-:S09]  /*1ab0*/  UISETP.NE.AND UP0, UPT, UR4, URZ, UPT ;  /* 0x000000ff0400728c */ /* 0x002fd2000bf05270 */
[----:B------:R-:W-:Y:S05]  /*1ac0*/  BRA.U UP0, `(.L_x_24) ;  /* 0x0000000100287547 */ /* 0x000fea000b800000 */
[----:B------:R-:W-:Y:S02]  /*1ad0*/  LEA R0, R9, UR21, 0x3 ;  /* 0x0000001509007c11 */ /* 0x000fe4000f8e18ff */
[----:B------:R-:W-:-:S04]  /*1ae0*/  SHF.L.U32 R2, R8, 0x1f, RZ ;  /* 0x0000001f08027819 */ /* 0x000fc800000006ff */
[----:B------:R-:W1:Y:S02]  /*1af0*/  SYNCS.PHASECHK.TRANS64.TRYWAIT P0, [R0+URZ+0x140], R2 ;  /* 0x00014002000075a7 */ /* 0x000e6400080011ff */
[----:B-1----:R-:W-:Y:S05]  /*1b00*/  @!P0 BRA `(.L_x_25) ;  /* 0x0000006c00cc8947 */ /* 0x002fea0003800000 */
.L_x_143:
[----:B------:R-:W-:Y:S01]  /*1b10*/  VIADD R9, R9, 0x1 ;  /* 0x0000000109097836 */ /* 0x000fe20000000000 */
[----:B------:R1:W-:Y:S04]  /*1b20*/  SYNCS.ARRIVE.TRANS64.A1T0 RZ, [R0+URZ+0x130], RZ ;  /* 0x000130ff00ff79a7 */ /* 0x0003e800081000ff */
[----:B------:R-:W-:-:S04]  /*1b30*/  ISETP.NE.AND P0, PT, R9, 0x2, PT ;  /* 0x000000020900780c */ /* 0x000fc80003f05270 */
[----:B------:R-:W-:Y:S02]  /*1b40*/  SEL R9, R9, RZ, P0 ;  /* 0x000000ff09097207 */ /* 0x000fe40000000000 */
[----:B-1----:R-:W-:-:S04]  /*1b50*/  SEL R0, RZ, 0x1, P0 ;  /* 0x00000001ff007807 */ /* 0x002fc80000000000 */
[----:B------:R-:W-:-:S07]  /*1b60*/  LOP3.LUT R8, R8, R0, RZ, 0x3c, !PT ;  /* 0x0000000008087212 */ /* 0x000fce00078e3cff */
.L_x_24:
[----:B------:R-:W-:Y:S01]  /*1b70*/  ULEA UR4, UR7, UR21, 0x3 ;  /* 0x0000001507047291 */ /* 0x000fe2000f8e18ff */
[----:B------:R-:W-:Y:S01]  /*1b80*/  SHF.L.U32 R0, R12, 0x1f, RZ ;  /* 0x0000001f0c007819 */ /* 0x000fe200000006ff */
[----:B------:R-:W-:Y:S02]  /*1b90*/  UISETP.GE.U32.AND UP0, UPT, UR49, 0x7f, UPT ;  /* 0x0000007f3100788c */ /* 0x000fe4000bf06070 */
[----:B------:R-:W-:Y:S02]  /*1ba0*/  ULEA UR11, UR20, UR50, 0x1 ;  /* 0x00000032140b7291 */ /* 0x000fe4000f8e08ff */
[----:B------:R-:W-:Y:S02]  /*1bb0*/  ULEA UR35, UR16, UR47, 0x6 ;  /* 0x0000002f10237291 */ /* 0x000fe4000f8e30ff */
[----:B------:R-:W-:Y:S01]  /*1bc0*/  USHF.L.U32 UR11, UR11, 0x6, URZ ;  /* 0x000000060b0b7899 */ /* 0x000fe200080006ff */
[----:B------:R1:W3:Y:S01]  /*1bd0*/  SYNCS.PHASECHK.TRANS64.TRYWAIT P0, [UR4+0x40], R0 ;  /* 0x00004000ff0075a7 */ /* 0x0002e20008001104 */
[----:B------:R-:W-:Y:S01]  /*1be0*/  UMOV UR6, URZ ;  /* 0x000000ff00067c82 */ /* 0x000fe20008000000 */
[----:B------:R-:W-:Y:S09]  /*1bf0*/  BRA.U !UP0, `(.L_x_26) ;  /* 0x0000000108c87547 */ /* 0x000ff2000b800000 */
[----:B------:R-:W-:Y:S01]  /*1c00*/  UMOV UR13, URZ ;  /* 0x000000ff000d7c82 */ /* 0x000fe20008000000 */
[----:B------:R-:W-:-:S05]  /*1c10*/  UMOV UR4, UR7 ;  /* 0x0000000700047c82 */ /* 0x000fca0008000000 */
.L_x_32:
[----:B------:R-:W-:Y:S01]  /*1c20*/  ULEA UR33, UR4, UR21, 0x3 ;  /* 0x0000001504217291 */ /* 0x000fe2000f8e18ff */
[----:B---3--:R-:W-:Y:S01]  /*1c30*/  @!P3 MOV R2, 0x6000 ;  /* 0x000060000002b802 */ /* 0x008fe20000000f00 */
[----:B-1-3--:R-:W-:Y:S10]  /*1c40*/  @P0 BRA `(.L_x_27) ;  /* 0x00000000000c0947 */ /* 0x00aff40003800000 */
[----:B------:R-:W-:-:S04]  /*1c50*/  SHF.L.U32 R3, R12, 0x1f, RZ ;  /* 0x0000001f0c037819 */ /* 0x000fc800000006ff */
[----:B------:R-:W3:Y:S02]  /*1c60*/  SYNCS.PHASECHK.TRANS64.TRYWAIT P0, [UR33+0x40], R3 ;  /* 0x00004003ff0075a7 */ /* 0x000ee40008001121 */
[----:B---3--:R-:W-:Y:S05]  /*1c70*/  @!P0 BRA `(.L_x_28) ;  /* 0x0000006c00848947 */ /* 0x008fea0003800000 */
.L_x_27:
[----:B------:R3:W-:Y:S01]  /*1c80*/  @!P3 SYNCS.ARRIVE.TRANS64 RZ, [UR33], R2 ;  /* 0x00000002ffffb9a7 */ /* 0x0007e20008000021 */
[----:B------:R-:W-:-:S04]  /*1c90*/  ULOP3.LUT UR5, UR25, 0x2, URZ, 0xfc, !UPT ;  /* 0x0000000219057892 */ /* 0x000fc8000f8efcff */
[----:B------:R-:W-:-:S09]  /*1ca0*/  UISETP.NE.AND UP0, UPT, UR5, 0x2, UPT ;  /* 0x000000020500788c */ /* 0x000fd2000bf05270 */
[----:B------:R-:W-:Y:S05]  /*1cb0*/  BRA.U UP0, `(.L_x_29) ;  /* 0x0000000100047547 */ /* 0x000fea000b800000 */
[----:B--2---:R-:W-:Y:S05]  /*1cc0*/  BPT.TRAP 0x1 ;  /* 0x000000040000795c */ /* 0x004fea0000300000 */
.L_x_29:
[----:B------:R-:W-:Y:S04]  /*1cd0*/  BSSY.RECONVERGENT B0, `(.L_x_30) ;  /* 0x0000003000007945 */ /* 0x000fe80003800200 */
[----:B------:R-:W-:Y:S05]  /*1ce0*/  @P2 BRA `(.L_x_31) ;  /* 0x0000000000042947 */ /* 0x000fea0003800000 */
[----:B--2---:R-:W-:Y:S05]  /*1cf0*/  BPT.TRAP 0x1 ;  /* 0x000000040000795c */ /* 0x004fea0000300000 */
.L_x_31:
[----:B--2---:R-:W-:Y:S05]  /*1d00*/  BSYNC.RECONVERGENT B0 ;  /* 0x0000000000007941 */ /* 0x004fea0003800200 */
.L_x_30:
[----:B------:R-:W-:Y:S02]  /*1d10*/  UIADD3 UR5, UPT, UPT, UR4, 0x1, URZ ;  /* 0x0000000104057890 */ /* 0x000fe4000fffe0ff */
[----:B------:R-:W-:Y:S02]  /*1d20*/  USHF.L.U32 UR34, UR13, 0x6, URZ ;  /* 0x000000060d227899 */ /* 0x000fe400080006ff */
[----:B------:R-:W-:Y:S02]  /*1d30*/  UISETP.NE.AND UP0, UPT, UR5, 0x8, UPT ;  /* 0x000000080500788c */ /* 0x000fe4000bf05270 */
[----:B------:R-:W-:Y:S02]  /*1d40*/  UIADD3 UR13, UPT, UPT, UR13, 0x1, URZ ;  /* 0x000000010d0d7890 */ /* 0x000fe4000fffe0ff */
[----:B------:R-:W-:Y:S02]  /*1d50*/  USEL UR6, URZ, 0x1, UP0 ;  /* 0x00000001ff067887 */ /* 0x000fe40008000000 */
[----:B------:R-:W-:-:S02]  /*1d60*/  USEL UR7, UR5, URZ, UP0 ;  /* 0x000000ff05077287 */ /* 0x000fc40008000000 */
[----:B------:R-:W-:Y:S02]  /*1d70*/  UIADD3 UR14, UP1, UPT, UR28, 0x80, URZ ;  /* 0x000000801c0e7890 */ /* 0x000fe4000ff3e0ff */
[----:B------:R-:W-:Y:S01]  /*1d80*/  ULEA UR5, UR7, UR21, 0x3 ;  /* 0x0000001507057291 */ /* 0x000fe2000f8e18ff */
[----:B------:R-:W-:Y:S01]  /*1d90*/  LOP3.LUT R12, R12, UR6, RZ, 0x3c, !PT ;  /* 0x000000060c0c7c12 */ /* 0x000fe2000f8e3cff */
[----:B------:R-:W-:Y:S02]  /*1da0*/  ULEA UR6, UR4, UR31, 0xc ;  /* 0x0000001f04067291 */ /* 0x000fe4000f8e60ff */
[----:B------:R-:W-:Y:S01]  /*1db0*/  UIADD3.X UR15, UPT, UPT, URZ, UR29, URZ, UP1, !UPT ;  /* 0x0000001dff0f7290 */ /* 0x000fe20008ffe4ff */
[----:B-1----:R-:W-:Y:S01]  /*1dc0*/  SHF.L.U32 R0, R12, 0x1f, RZ ;  /* 0x0000001f0c007819 */ /* 0x002fe200000006ff */
[----:B------:R-:W-:Y:S02]  /*1dd0*/  ULEA UR6, UR6, UR21, 0x1 ;  /* 0x0000001506067291 */ /* 0x000fe4000f8e08ff */
[----:B------:R-:W-:Y:S01]  /*1de0*/  UPRMT UR16, URZ, 0x5410, UR27 ;  /* 0x00005410ff107896 */ /* 0x000fe2000800001b */
[----:B------:R4:W1:Y:S01]  /*1df0*/  SYNCS.PHASECHK.TRANS64.TRYWAIT P0, [UR5+0x40], R0 ;  /* 0x00004000ff0075a7 */ /* 0x0008620008001105 */
[----:B------:R-:W-:-:S02]  /*1e00*/  ULEA UR5, UR4, UR30, 0xd ;  /* 0x0000001e04057291 */ /* 0x000fc4000f8e68ff */
[----:B------:R-:W-:Y:S02]  /*1e10*/  UIADD3 UR4, UP0, UPT, UR28, 0x180, URZ ;  /* 0x000001801c047890 */ /* 0x000fe4000ff1e0ff */
[----:B------:R-:W-:Y:S02]  /*1e20*/  ULEA UR5, UR5, UR21, 0x1 ;  /* 0x0000001505057291 */ /* 0x000fe4000f8e08ff */
[----:B------:R-:W-:Y:S02]  /*1e30*/  UIADD3 UR32, UPT, UPT, UR6, 0x4400, URZ ;  /* 0x0000440006207890 */ /* 0x000fe4000fffe0ff */
[----:B------:R-:W-:Y:S02]  /*1e40*/  UIADD3 UR8, UPT, UPT, UR5, 0x14400, URZ ;  /* 0x0001440005087890 */ /* 0x000fe4000fffe0ff */
[----:B------:R-:W-:Y:S02]  /*1e50*/  UIADD3.X UR5, UPT, UPT, URZ, UR29, URZ, UP0, !UPT ;  /* 0x0000001dff057290 */ /* 0x000fe400087fe4ff */
[----:B------:R-:W-:-:S02]  /*1e60*/  UISETP.NE.AND UP0, UPT, UR13, UR24, UPT ;  /* 0x000000180d00728c */ /* 0x000fc4000bf05270 */
[----:B------:R-:W-:Y:S01]  /*1e70*/  UPRMT UR6, URZ, 0x5410, UR26 ;  /* 0x00005410ff067896 */ /* 0x000fe2000800001a */
[----:B------:R-:W-:Y:S01]  /*1e80*/  UMOV UR18, 0x0 ;  /* 0x0000000000127882 */ /* 0x000fe20000000000 */
[----:B------:R-:W-:Y:S01]  /*1e90*/  UMOV UR19, 0x10000000 ;  /* 0x1000000000137882 */ /* 0x000fe20000000000 */
[----:B------:R-:W-:Y:S01]  /*1ea0*/  UMOV UR12, UR36 ;  /* 0x00000024000c7c82 */ /* 0x000fe20008000000 */
[----:B------:R-:W-:Y:S01]  /*1eb0*/  UMOV UR9, UR33 ;  /* 0x0000002100097c82 */ /* 0x000fe20008000000 */
[----:B------:R-:W-:Y:S01]  /*1ec0*/  UMOV UR10, UR34 ;  /* 0x00000022000a7c82 */ /* 0x000fe20008000000 */
[----:B------:R-:W-:Y:S03]  /*1ed0*/  UTMALDG.3D.MULTICAST [UR32], [UR14], UR16, desc[UR18] ;  /* 0x000012200e0073b4 */ /* 0x000fe60008011810 */
[----:B------:R2:W-:Y:S02]  /*1ee0*/  UTMALDG.3D.MULTICAST [UR8], [UR4], UR6, desc[UR18] ;  /* 0x00001208040073b4 */ /* 0x0005e40008011806 */
[----:B--2---:R-:W-:Y:S01]  /*1ef0*/  UMOV UR6, UR24 ;  /* 0x0000001800067c82 */ /* 0x004fe20008000000 */
[----:B------:R-:W-:Y:S01]  /*1f00*/  UMOV UR4, UR7 ;  /* 0x0000000700047c82 */ /* 0x000fe20008000000 */
[----:B----4-:R-:W-:Y:S05]  /*1f10*/  BRA.U UP0, `(.L_x_32) ;  /* 0xfffffffd00407547 */ /* 0x010fea000b83ffff */
.L_x_26:
[----:B------:R-:W-:Y:S01]  /*1f20*/  ULEA UR4, UR7, UR21, 0x3 ;  /* 0x0000001507047291 */ /* 0x000fe2000f8e18ff */
[----:B-1----:R-:W-:Y:S01]  /*1f30*/  SHF.L.U32 R0, R12, 0x1f, RZ ;  /* 0x0000001f0c007819 */ /* 0x002fe200000006ff */
[----:B------:R-:W-:Y:S01]  /*1f40*/  @!P1 SYNCS.ARRIVE.TRANS64.A1T0 RZ, [UR21+0xc8], RZ ;  /* 0x0000c8ffffff99a7 */ /* 0x000fe20008100015 */
[----:B------:R-:W-:-:S06]  /*1f50*/  UISETP.GT.AND UP0, UPT, UR45, UR44, UPT ;  /* 0x0000002c2d00728c */ /* 0x000fcc000bf04270 */
[----:B---3--:R1:W3:Y:S03]  /*1f60*/  SYNCS.PHASECHK.TRANS64.TRYWAIT P0, [UR4+0x40], R0 ;  /* 0x00004000ff0075a7 */ /* 0x0082e60008001104 */
[----:B------:R-:W-:Y:S05]  /*1f70*/  BRA.U !UP0, `(.L_x_33) ;  /* 0x0000000108bc7547 */ /* 0x000fea000b800000 */
[----:B------:R-:W-:Y:S01]  /*1f80*/  UIADD3 UR13, UPT, UPT, UR46, UR6, URZ ;  /* 0x000000062e0d7290 */ /* 0x000fe2000fffe0ff */
[----:B------:R-:W-:-:S11]  /*1f90*/  UMOV UR4, UR7 ;  /* 0x0000000700047c82 */ /* 0x000fd60008000000 */
.L_x_39:
[----:B------:R-:W-:Y:S01]  /*1fa0*/  ULEA UR17, UR4, UR21, 0x3 ;  /* 0x0000001504117291 */ /* 0x000fe2000f8e18ff */
[----:B---3--:R-:W-:Y:S01]  /*1fb0*/  @!P3 MOV R2, 0x6000 ;  /* 0x000060000002b802 */ /* 0x008fe20000000f00 */
[----:B-1-3--:R-:W-:Y:S10]  /*1fc0*/  @P0 BRA `(.L_x_34) ;  /* 0x00000000000c0947 */ /* 0x00aff40003800000 */
[----:B------:R-:W-:-:S04]  /*1fd0*/  SHF.L.U32 R3, R12, 0x1f, RZ ;  /* 0x0000001f0c037819 */ /* 0x000fc800000006ff */
[----:B------:R-:W3:Y:S02]  /*1fe0*/  SYNCS.PHASECHK.TRANS64.TRYWAIT P0, [UR17+0x40], R3 ;  /* 0x00004003ff0075a7 */ /* 0x000ee40008001111 */
[----:B---3--:R-:W-:Y:S05]  /*1ff0*/  @!P0 BRA `(.L_x_35) ;  /* 0x0000006800bc8947 */ /* 0x008fea0003800000 */
.L_x_34:
[----:B------:R3:W-:Y:S01]  /*2000*/  @!P3 SYNCS.ARRIVE.TRANS64 RZ, [UR17], R2 ;  /* 0x00000002ffffb9a7 */ /* 0x0007e20008000011 */
[----:B------:R-:W-:-:S04]  /*2010*/  ULOP3.LUT UR5, UR25, 0x2, URZ, 0xfc, !UPT ;  /* 0x0000000219057892 */ /* 0x000fc8000f8efcff */
[----:B------:R-:W-:-:S09]  /*2020*/  UISETP.NE.AND UP0, UPT, UR5, 0x2, UPT ;  /* 0x000000020500788c */ /* 0x000fd2000bf05270 */
[----:B------:R-:W-:Y:S05]  /*2030*/  BRA.U UP0, `(.L_x_36) ;  /* 0x0000000100047547 */ /* 0x000fea000b800000 */
[----:B--2---:R-:W-:Y:S05]  /*2040*/  BPT.TRAP 0x1 ;  /* 0x000000040000795c */ /* 0x004fea0000300000 */
.L_x_36:
[----:B------:R-:W-:Y:S04]  /*2050*/  BSSY.RECONVERGENT B0, `(.L_x_37) ;  /* 0x0000003000007945 */ /* 0x000fe80003800200 */
[----:B------:R-:W-:Y:S05]  /*2060*/  @P2 BRA `(.L_x_38) ;  /* 0x0000000000042947 */ /* 0x000fea0003800000 */
[----:B--2---:R-:W-:Y:S05]  /*2070*/  BPT.TRAP 0x1 ;  /* 0x000000040000795c */ /* 0x004fea0000300000 */
.L_x_38:
[----:B--2---:R-:W-:Y:S05]  /*2080*/  BSYNC.RECONVERGENT B0 ;  /* 0x0000000000007941 */ /* 0x004fea0003800200 */
.L_x_37:
[----:B------:R-:W-:Y:S02]  /*2090*/  UIADD3 UR5, UPT, UPT, UR4, 0x1, URZ ;  /* 0x0000000104057890 */ /* 0x000fe4000fffe0ff */
[----:B------:R-:W-:Y:S02]  /*20a0*/  UIADD3 UR14, UP1, UPT, UR28, 0x80, URZ ;  /* 0x000000801c0e7890 */ /* 0x000fe4000ff3e0ff */
[----:B------:R-:W-:Y:S02]  /*20b0*/  UISETP.NE.AND UP0, UPT, UR5, 0x8, UPT ;  /* 0x000000080500788c */ /* 0x000fe4000bf05270 */
[----:B------:R-:W-:Y:S02]  /*20c0*/  ULEA UR16, UR4, UR38, 0xd ;  /* 0x0000002604107291 */ /* 0x000fe4000f8e68ff */
[----:B------:R-:W-:Y:S02]  /*20d0*/  USEL UR8, URZ, 0x1, UP0 ;  /* 0x00000001ff087887 */ /* 0x000fe40008000000 */
[----:B------:R-:W-:-:S02]  /*20e0*/  USEL UR7, UR5, URZ, UP0 ;  /* 0x000000ff05077287 */ /* 0x000fc40008000000 */
[----:B------:R-:W-:Y:S02]  /*20f0*/  UIADD3 UR22, UP0, UPT, UR28, 0x180, URZ ;  /* 0x000001801c167890 */ /* 0x000fe4000ff1e0ff */
[----:B------:R-:W-:Y:S01]  /*2100*/  ULEA UR5, UR7, UR21, 0x3 ;  /* 0x0000001507057291 */ /* 0x000fe2000f8e18ff */
[----:B------:R-:W-:Y:S01]  /*2110*/  LOP3.LUT R12, R12, UR8, RZ, 0x3c, !PT ;  /* 0x000000080c0c7c12 */ /* 0x000fe2000f8e3cff */
[----:B------:R-:W-:Y:S02]  /*2120*/  ULEA UR8, UR4, UR37, 0xe ;  /* 0x0000002504087291 */ /* 0x000fe4000f8e70ff */
[----:B------:R-:W-:Y:S01]  /*2130*/  USHF.L.U32 UR18, UR6, 0x6, URZ ;  /* 0x0000000606127899 */ /* 0x000fe200080006ff */
[----:B-1----:R-:W-:Y:S01]  /*2140*/  SHF.L.U32 R0, R12, 0x1f, RZ ;  /* 0x0000001f0c007819 */ /* 0x002fe200000006ff */
[----:B------:R-:W-:Y:S02]  /*2150*/  UPRMT UR4, URZ, 0x5410, UR27 ;  /* 0x00005410ff047896 */ /* 0x000fe4000800001b */
[----:B------:R-:W-:Y:S01]  /*2160*/  UIADD3.X UR15, UPT, UPT, URZ, UR29, URZ, UP1, !UPT ;  /* 0x0000001dff0f7290 */ /* 0x000fe20008ffe4ff */
[----:B------:R4:W1:Y:S01]  /*2170*/  SYNCS.PHASECHK.TRANS64.TRYWAIT P0, [UR5+0x40], R0 ;  /* 0x00004000ff0075a7 */ /* 0x0008620008001105 */
[----:B------:R-:W-:-:S02]  /*2180*/  UPRMT UR5, URZ, 0x5410, UR26 ;  /* 0x00005410ff057896 */ /* 0x000fc4000800001a */
[----:B------:R-:W-:Y:S01]  /*2190*/  UIADD3.X UR23, UPT, UPT, URZ, UR29, URZ, UP0, !UPT ;  /* 0x0000001dff177290 */ /* 0x000fe200087fe4ff */
[----:B------:R-:W-:Y:S01]  /*21a0*/  UMOV UR32, 0x0 ;  /* 0x0000000000207882 */ /* 0x000fe20000000000 */
[----:B------:R-:W-:Y:S01]  /*21b0*/  UMOV UR33, 0x10000000 ;  /* 0x1000000000217882 */ /* 0x000fe20000000000 */
[----:B------:R-:W-:Y:S01]  /*21c0*/  UMOV UR19, UR35 ;  /* 0x0000002300137c82 */ /* 0x000fe20008000000 */
[----:B------:R-:W-:Y:S01]  /*21d0*/  UMOV UR20, UR36 ;  /* 0x0000002400147c82 */ /* 0x000fe20008000000 */
[----:B------:R-:W-:Y:S01]  /*21e0*/  UMOV UR12, UR36 ;  /* 0x00000024000c7c82 */ /* 0x000fe20008000000 */
[----:B------:R-:W-:Y:S01]  /*21f0*/  UMOV UR9, UR17 ;  /* 0x0000001100097c82 */ /* 0x000fe20008000000 */
[----:B------:R-:W-:Y:S01]  /*2200*/  UMOV UR10, UR18 ;  /* 0x00000012000a7c82 */ /* 0x000fe20008000000 */
[----:B------:R2:W-:Y:S01]  /*2210*/  UTMALDG.3D.MULTICAST [UR16], [UR14], UR4, desc[UR32] ;  /* 0x000020100e0073b4 */ /* 0x0005e20008011804 */
[----:B------:R-:W-:-:S04]  /*2220*/  UIADD3 UR6, UPT, UPT, UR6, 0x1, URZ ;  /* 0x0000000106067890 */ /* 0x000fc8000fffe0ff */
[----:B------:R-:W-:Y:S01]  /*2230*/  UISETP.NE.AND UP0, UPT, UR6, UR13, UPT ;  /* 0x0000000d0600728c */ /* 0x000fe2000bf05270 */
[----:B------:R4:W-:Y:S01]  /*2240*/  UTMALDG.3D.MULTICAST [UR8], [UR22], UR5, desc[UR32] ;  /* 0x00002008160073b4 */ /* 0x0009e20008011805 */
[----:B--2---:R-:W-:-:S07]  /*2250*/  UMOV UR4, UR7 ;  /* 0x0000000700047c82 */ /* 0x004fce0008000000 */
[----:B----4-:R-:W-:Y:S05]  /*2260*/  BRA.U UP0, `(.L_x_39) ;  /* 0xfffffffd004c7547 */ /* 0x010fea000b83ffff */
.L_x_33:
[C---:B------:R-:W-:Y:S01]  /*2270*/  LEA R3, R11.reuse, UR21, 0x3 ;  /* 0x000000150b037c11 */ /* 0x040fe2000f8e18ff */
[----:B------:R-:W-:Y:S01]  /*2280*/  NOP ;  /* 0x0000000000007918 */ /* 0x000fe20000000000 */
[----:B-1----:R-:W-:Y:S02]  /*2290*/  SHF.L.U32 R0, R10, 0x1f, RZ ;  /* 0x0000001f0a007819 */ /* 0x002fe400000006ff */
[----:B------:R-:W-:Y:S02]  /*22a0*/  LEA R4, R11, UR21, 0x4 ;  /* 0x000000150b047c11 */ /* 0x000fe4000f8e20ff */
[----:B---3--:R-:W1:Y:S02]  /*22b0*/  SYNCS.PHASECHK.TRANS64.TRYWAIT P0, [R3+URZ+0xd0], R0 ;  /* 0x0000d000030075a7 */ /* 0x008e6400080011ff */
[----:B-1----:R-:W-:Y:S05]  /*22c0*/  @!P0 BRA `(.L_x_40) ;  /* 0x0000006800208947 */ /* 0x002fea0003800000 */
.L_x_146:
[----:B------:R-:W3:Y:S01]  /*22d0*/  LDS.128 R4, [R4+0x160] ;  /* 0x0001600004047984 */ /* 0x000ee20000000c00 */
[----:B------:R-:W-:Y:S01]  /*22e0*/  UISETP.GE.AND UP0, UPT, UR42, 0x1, UPT ;  /* 0x000000012a00788c */ /* 0x000fe2000bf06270 */
[----:B------:R-:W-:Y:S01]  /*22f0*/  @!PT LDS RZ, [RZ] ;  /* 0x00000000fffff984 */ /* 0x000fe20000000800 */
[----:B------:R-:W-:Y:S01]  /*2300*/  @!PT LDS RZ, [RZ] ;  /* 0x00000000fffff984 */ /* 0x000fe20000000800 */
[----:B------:R-:W-:Y:S01]  /*2310*/  @!PT LDS RZ, [RZ] ;  /* 0x00000000fffff984 */ /* 0x000fe20000000800 */
[----:B------:R-:W-:Y:S01]  /*2320*/  @!PT LDS RZ, [RZ] ;  /* 0x00000000fffff984 */ /* 0x000fe20000000800 */
[----:B------:R4:W-:Y:S06]  /*2330*/  MEMBAR.ALL.CTA ;  /* 0x0000000000007992 */ /* 0x0009ec0000008000 */
[----:B----4-:R-:W4:Y:S01]  /*2340*/  FENCE.VIEW.ASYNC.S ;  /* 0x00000000000073c6 */ /* 0x010f220000000000 */
[----:B---3--:R-:W-:-:S13]  /*2350*/  LOP3.LUT P0, RZ, R6, 0x1, RZ, 0xc0, !PT ;  /* 0x0000000106ff7812 */ /* 0x008fda000780c0ff */
[----:B----4-:R-:W-:Y:S01]  /*2360*/  VOTEU.ANY UP1, P0 ;  /* 0x0000000000ff7886 */ /* 0x010fe20000020100 */
[----:B------:R-:W-:-:S13]  /*2370*/  PLOP3.LUT P0, PT, PT, PT, UP1, 0x80, 0x8 ;  /* 0x000000000008781c */ /* 0x000fda0003f0f018 */
[----:B-1----:R-:W-:Y:S02]  /*2380*/  @P0 LOP3.LUT R0, R5, 0xffff, RZ, 0xc0, !PT ;  /* 0x0000ffff05000812 */ /* 0x002fe400078ec0ff */
[----:B------:R-:W-:Y:S02]  /*2390*/  @P0 MOV R2, R4 ;  /* 0x0000000400020202 */ /* 0x000fe40000000f00 */
[----:B------:R-:W-:Y:S01]  /*23a0*/  @P0 R2UR UR5, R0 ;  /* 0x00000000000502ca */ /* 0x000fe200000e0000 */
[----:B------:R-:W-:Y:S01]  /*23b0*/  VIADD R0, R3, 0xe0 ;  /* 0x000000e003007836 */ /* 0x000fe20000000000 */
[----:B------:R-:W-:Y:S02]  /*23c0*/  @P0 SHF.R.U32.HI R4, RZ, 0x10, R5 ;  /* 0x00000010ff040819 */ /* 0x000fe40000011605 */
[----:B------:R-:W-:Y:S02]  /*23d0*/  @P0 R2UR UR6, R2 ;  /* 0x00000000020602ca */ /* 0x000fe400000e0000 */
[----:B------:R-:W-:-:S02]  /*23e0*/  PRMT R0, RZ, 0x654, R0 ;  /* 0x00000654ff007816 */ /* 0x000fc40000000000 */
[----:B------:R-:W-:Y:S02]  /*23f0*/  @P0 R2UR UR4, R4 ;  /* 0x00000000040402ca */ /* 0x000fe400000e0000 */
[----:B------:R1:W-:Y:S03]  /*2400*/  SYNCS.ARRIVE.TRANS64.RED.A1T0 RZ, [R0+URZ], RZ ;  /* 0x000000ff00ff79a7 */ /* 0x0003e600081004ff */
[----:B------:R-:W-:-:S04]  /*2410*/  @UP1 UMOV UR39, UR5 ;  /* 0x0000000500271c82 */ /* 0x000fc80008000000 */
[----:B------:R-:W-:-:S04]  /*2420*/  @UP1 UMOV UR40, UR6 ;  /* 0x0000000600281c82 */ /* 0x000fc80008000000 */
[----:B------:R-:W-:Y:S01]  /*2430*/  @UP1 UMOV UR36, UR4 ;  /* 0x0000000400241c82 */ /* 0x000fe20008000000 */
[----:B------:R-:W-:Y:S05]  /*2440*/  BRA.U !UP0, `(.L_x_41) ;  /* 0x0000000108d47547 */ /* 0x000fea000b800000 */
[----:B------:R-:W2:Y:S01]  /*2450*/  LDCU.128 UR12, c[0x0][0xb10] ;  /* 0x00016200ff0c77ac */ /* 0x000ea20008000c00 */
[----:B------:R-:W3:Y:S01]  /*2460*/  LDCU UR22, c[0x0][0xb20] ;  /* 0x00016400ff1677ac */ /* 0x000ee20008000800 */
[----:B------:R-:W4:Y:S01]  /*2470*/  LDCU UR20, c[0x0][0xb0c] ;  /* 0x00016180ff1477ac */ /* 0x000f220008000800 */
[----:B------:R-:W1:Y:S01]  /*2480*/  LDCU.64 UR8, c[0x0][0xb28] ;  /* 0x00016500ff0877ac */ /* 0x000e620008000a00 */
[----:B------:R-:W-:Y:S02]  /*2490*/  UISETP.NE.AND UP3, UPT, UR42, 0x1, UPT ;  /* 0x000000012a00788c */ /* 0x000fe4000bf65270 */
[----:B--2---:R-:W-:Y:S02]  /*24a0*/  UIMAD.WIDE.U32 UR10, UR41, UR15, URZ ;  /* 0x0000000f290a72a5 */ /* 0x004fe4000f8e00ff */
[----:B------:R-:W-:Y:S02]  /*24b0*/  UIMAD.WIDE.U32 UR4, UR43, UR12, URZ ;  /* 0x0000000c2b0472a5 */ /* 0x000fe4000f8e00ff */
[----:B------:R-:W-:-:S02]  /*24c0*/  UISETP.NE.AND UP0, UPT, UR14, 0x1, UPT ;  /* 0x000000010e00788c */ /* 0x000fc4000bf05270 */
[----:B------:R-:W-:Y:S01]  /*24d0*/  UIMAD.WIDE.U32 UR18, UR39, UR15, URZ ;  /* 0x0000000f271272a5 */ /* 0x000fe2000f8e00ff */
[----:B------:R-:W-:Y:S02]  /*24e0*/  UMOV UR10, UR11 ;  /* 0x0000000b000a7c82 */ /* 0x000fe40008000000 */
[----:B------:R-:W-:Y:S01]  /*24f0*/  UMOV UR4, UR5 ;  /* 0x0000000500047c82 */ /* 0x000fe20008000000 */
[----:B---3--:R-:W-:Y:S02]  /*2500*/  USHF.R.U32.HI UR10, URZ, UR22, UR10 ;  /* 0x00000016ff0a7299 */ /* 0x008fe4000801160a */
[----:B----4-:R-:W-:Y:S02]  /*2510*/  UISETP.NE.AND UP2, UPT, UR20, 0x1, UPT ;  /* 0x000000011400788c */ /* 0x010fe4000bf45270 */
[----:B------:R-:W-:Y:S02]  /*2520*/  USHF.R.U32.HI UR4, URZ, UR13, UR4 ;  /* 0x0000000dff047299 */ /* 0x000fe40008011604 */
[----:B------:R-:W-:-:S02]  /*2530*/  USEL UR5, UR41, UR10, !UP0 ;  /* 0x0000000a29057287 */ /* 0x000fc4000c000000 */
[----:B------:R-:W-:Y:S02]  /*2540*/  USEL UR6, UR43, UR4, !UP2 ;  /* 0x000000042b067287 */ /* 0x000fe4000d000000 */
[----:B-1----:R-:W-:Y:S01]  /*2550*/  UIMAD.WIDE.U32 UR10, UR5, UR8, URZ ;  /* 0x00000008050a72a5 */ /* 0x002fe2000f8e00ff */
[----:B------:R-:W-:Y:S01]  /*2560*/  UMOV UR4, UR19 ;  /* 0x0000001300047c82 */ /* 0x000fe20008000000 */
[----:B------:R-:W-:Y:S02]  /*2570*/  UIMAD.WIDE.U32 UR16, UR40, UR12, URZ ;  /* 0x0000000c281072a5 */ /* 0x000fe4000f8e00ff */
[----:B------:R-:W-:-:S03]  /*2580*/  UIMAD.WIDE.U32 UR18, UR6, UR8, URZ ;  /* 0x00000008061272a5 */ /* 0x000fc6000f8e00ff */
[----:B------:R-:W-:Y:S01]  /*2590*/  UMOV UR10, UR11 ;  /* 0x0000000b000a7c82 */ /* 0x000fe20008000000 */
[----:B------:R-:W-:Y:S02]  /*25a0*/  USHF.R.U32.HI UR4, URZ, UR22, UR4 ;  /* 0x00000016ff047299 */ /* 0x000fe40008011604 */
[----:B------:R-:W-:Y:S01]  /*25b0*/  @UP3 USHF.R.U32.HI UR5, URZ, UR9, UR10 ;  /* 0x00000009ff053299 */ /* 0x000fe2000801160a */
[----:B------:R-:W-:Y:S01]  /*25c0*/  UMOV UR16, UR17 ;  /* 0x0000001100107c82 */ /* 0x000fe20008000000 */
[----:B------:R-:W-:Y:S01]  /*25d0*/  UMOV UR18, UR19 ;  /* 0x0000001300127c82 */ /* 0x000fe20008000000 */
[----:B------:R-:W-:Y:S02]  /*25e0*/  USHF.R.U32.HI UR13, URZ, UR13, UR16 ;  /* 0x0000000dff0d7299 */ /* 0x000fe40008011610 */
[----:B------:R-:W-:Y:S02]  /*25f0*/  USEL UR4, UR39, UR4, !UP0 ;  /* 0x0000000427047287 */ /* 0x000fe4000c000000 */
[----:B------:R-:W-:-:S02]  /*2600*/  @UP3 USHF.R.U32.HI UR6, URZ, UR9, UR18 ;  /* 0x00000009ff063299 */ /* 0x000fc40008011612 */
[----:B------:R-:W-:Y:S02]  /*2610*/  UIMAD UR10, UR42, UR5, URZ ;  /* 0x000000052a0a72a4 */ /* 0x000fe4000f8e02ff */
[----:B------:R-:W-:Y:S02]  /*2620*/  USEL UR5, UR40, UR13, !UP2 ;  /* 0x0000000d28057287 */ /* 0x000fe4000d000000 */
[----:B------:R-:W-:Y:S02]  /*2630*/  UIMAD UR12, UR42, UR6, URZ ;  /* 0x000000062a0c72a4 */ /* 0x000fe4000f8e02ff */
[----:B------:R-:W-:Y:S02]  /*2640*/  UISETP.GE.AND UP0, UPT, UR4, UR10, UPT ;  /* 0x0000000a0400728c */ /* 0x000fe4000bf06270 */
[----:B------:R-:W-:Y:S02]  /*2650*/  UIMAD.WIDE.U32 UR10, UR4, UR8, URZ ;  /* 0x00000008040a72a5 */ /* 0x000fe4000f8e00ff */
[----:B------:R-:W-:-:S02]  /*2660*/  UISETP.GE.OR UP0, UPT, UR5, UR12, UP0 ;  /* 0x0000000c0500728c */ /* 0x000fc40008706670 */
        /* <DEDUP_REMOVED lines=19> */
.L_x_41:
[----:B------:R-:W3:Y:S02]  /*27a0*/  LDCU UR4, c[0x0][0xb30] ;  /* 0x00016600ff0477ac */ /* 0x000ee40008000800 */
[----:B---3--:R-:W-:-:S09]  /*27b0*/  UISETP.NE.AND UP0, UPT, UR4, 0x1, UPT ;  /* 0x000000010400788c */ /* 0x008fd2000bf05270 */
[----:B------:R-:W-:Y:S05]  /*27c0*/  BRA.U UP0, `(.L_x_42) ;  /* 0x0000000100447547 */ /* 0x000fea000b800000 */
[----:B------:R-:W3:Y:S01]  /*27d0*/  LDCU.128 UR12, c[0x0][0xb10] ;  /* 0x00016200ff0c77ac */ /* 0x000ee20008000c00 */
[----:B------:R-:W4:Y:S01]  /*27e0*/  LDCU UR10, c[0x0][0xb0c] ;  /* 0x00016180ff0a77ac */ /* 0x000f220008000800 */
[----:B------:R-:W1:Y:S01]  /*27f0*/  LDCU UR6, c[0x0][0xb20] ;  /* 0x00016400ff0677ac */ /* 0x000e620008000800 */
[----:B---3--:R-:W-:Y:S02]  /*2800*/  UIMAD.WIDE.U32 UR8, UR40, UR12, URZ ;  /* 0x0000000c280872a5 */ /* 0x008fe4000f8e00ff */
[----:B------:R-:W-:Y:S02]  /*2810*/  UIMAD.WIDE.U32 UR4, UR39, UR15, URZ ;  /* 0x0000000f270472a5 */ /* 0x000fe4000f8e00ff */
[----:B----4-:R-:W-:Y:S02]  /*2820*/  UISETP.NE.AND UP2, UPT, UR10, 0x1, UPT ;  /* 0x000000010a00788c */ /* 0x010fe4000bf45270 */
[----:B------:R-:W-:Y:S01]  /*2830*/  UISETP.NE.AND UP0, UPT, UR14, 0x1, UPT ;  /* 0x000000010e00788c */ /* 0x000fe2000bf05270 */
[----:B------:R-:W-:-:S02]  /*2840*/  UMOV UR8, UR9 ;  /* 0x0000000900087c82 */ /* 0x000fc40008000000 */
[----:B------:R-:W-:Y:S01]  /*2850*/  UMOV UR4, UR5 ;  /* 0x0000000500047c82 */ /* 0x000fe20008000000 */
[----:B------:R-:W-:Y:S02]  /*2860*/  USHF.R.U32.HI UR13, URZ, UR13, UR8 ;  /* 0x0000000dff0d7299 */ /* 0x000fe40008011608 */
[----:B-1----:R-:W-:Y:S02]  /*2870*/  USHF.R.U32.HI UR4, URZ, UR6, UR4 ;  /* 0x00000006ff047299 */ /* 0x002fe40008011604 */
[----:B------:R-:W-:Y:S02]  /*2880*/  USEL UR5, UR40, UR13, !UP2 ;  /* 0x0000000d28057287 */ /* 0x000fe4000d000000 */
[----:B------:R-:W-:-:S04]  /*2890*/  USEL UR4, UR39, UR4, !UP0 ;  /* 0x0000000427047287 */ /* 0x000fc8000c000000 */
[----:B------:R-:W-:Y:S02]  /*28a0*/  UIADD3 UR6, UPT, UPT, UR5, -UR4, URZ ;  /* 0x8000000405067290 */ /* 0x000fe4000fffe0ff */
[----:B------:R-:W-:Y:S02]  /*28b0*/  UIADD3 UR4, UPT, UPT, -UR5, UR4, URZ ;  /* 0x0000000405047290 */ /* 0x000fe4000fffe1ff */
[----:B------:R-:W-:Y:S02]  /*28c0*/  UIMAD UR39, UR6, UR14, UR39 ;  /* 0x0000000e062772a4 */ /* 0x000fe4000f8e0227 */
[----:B------:R-:W-:-:S12]  /*28d0*/  UIMAD UR40, UR4, UR10, UR40 ;  /* 0x0000000a042872a4 */ /* 0x000fd8000f8e0228 */
.L_x_42:
[----:B------:R-:W-:Y:S01]  /*28e0*/  VIADD R11, R11, 0x1 ;  /* 0x000000010b0b7836 */ /* 0x000fe20000000000 */
[----:B------:R-:W-:Y:S02]  /*28f0*/  R2UR UR5, R48 ;  /* 0x00000000300572ca */ /* 0x000fe400000e0000 */
[----:B------:R-:W-:Y:S02]  /*2900*/  R2UR UR4, R47 ;  /* 0x000000002f0472ca */ /* 0x000fe400000e0000 */
[C---:B------:R-:W-:Y:S02]  /*2910*/  ISETP.NE.AND P0, PT, R11.reuse, 0x2, PT ;  /* 0x000000020b00780c */ /* 0x040fe40003f05270 */
[----:B------:R-:W-:Y:S02]  /*2920*/  PLOP3.LUT P1, PT, PT, PT, PT, 0x80, 0x8 ;  /* 0x000000000008781c */ /* 0x000fe40003f2f070 */
[----:B-1----:R-:W-:Y:S02]  /*2930*/  SEL R0, RZ, 0x1, P0 ;  /* 0x00000001ff007807 */ /* 0x002fe40000000000 */
[----:B------:R-:W-:-:S02]  /*2940*/  SEL R11, R11, RZ, P0 ;  /* 0x000000ff0b0b7207 */ /* 0x000fc40000000000 */
[----:B------:R-:W-:Y:S01]  /*2950*/  LOP3.LUT R10, R10, R0, RZ, 0x3c, !PT ;  /* 0x000000000a0a7212 */ /* 0x000fe200078e3cff */
[----:B------:R-:W-:Y:S02]  /*2960*/  UIADD3 UR16, UPT, UPT, UR40, UR5, URZ ;  /* 0x0000000528107290 */ /* 0x000fe4000fffe0ff */
[----:B------:R-:W-:Y:S01]  /*2970*/  UIADD3 UR20, UPT, UPT, UR39, UR4, URZ ;  /* 0x0000000427147290 */ /* 0x000fe2000fffe0ff */
[----:B------:R-:W-:Y:S11]  /*2980*/  BRA.U UP1, `(.L_x_43) ;  /* 0xfffffff101447547 */ /* 0x000ff6000b83ffff */
[----:B------:R-:W-:Y:S01]  /*2990*/  UIADD3 UR21, UPT, UPT, UR21, 0x40, URZ ;  /* 0x0000004015157890 */ /* 0x000fe2000fffe0ff */
[----:B------:R-:W-:-:S03]  /*29a0*/  SHF.L.U32 R2, R12, 0x1f, RZ ;  /* 0x0000001f0c027819 */ /* 0x000fc600000006ff */
[----:B------:R-:W-:-:S09]  /*29b0*/  ULEA UR4, UR7, UR21, 0x3 ;  /* 0x0000001507047291 */ /* 0x000fd2000f8e18ff */
[----:B------:R-:W1:Y:S02]  /*29c0*/  SYNCS.PHASECHK.TRANS64.TRYWAIT P0, [UR4], R2 ;  /* 0x00000002ff0075a7 */ /* 0x000e640008001104 */
[----:B-1----:R-:W-:Y:S05]  /*29d0*/  @!P0 BRA `(.L_x_44) ;  /* 0x0000006000708947 */ /* 0x002fea0003800000 */
.L_x_148:
[----:B------:R-:W-:-:S04]  /*29e0*/  UIADD3 UR4, UPT, UPT, UR7, 0x1, URZ ;  /* 0x0000000107047890 */ /* 0x000fc8000fffe0ff */
[----:B------:R-:W-:-:S04]  /*29f0*/  UISETP.NE.AND UP0, UPT, UR4, 0x8, UPT ;  /* 0x000000080400788c */ /* 0x000fc8000bf05270 */
[----:B------:R-:W-:Y:S02]  /*2a00*/  USEL UR6, URZ, 0x1, UP0 ;  /* 0x00000001ff067887 */ /* 0x000fe40008000000 */
[----:B------:R-:W-:-:S04]  /*2a10*/  USEL UR4, UR4, URZ, UP0 ;  /* 0x000000ff04047287 */ /* 0x000fc80008000000 */
[----:B------:R-:W-:Y:S01]  /*2a20*/  ULEA UR5, UR4, UR21, 0x3 ;  /* 0x0000001504057291 */ /* 0x000fe2000f8e18ff */
[----:B-1----:R-:W-:-:S04]  /*2a30*/  LOP3.LUT R2, R12, UR6, RZ, 0x3c, !PT ;  /* 0x000000060c027c12 */ /* 0x002fc8000f8e3cff */
[----:B------:R-:W-:-:S04]  /*2a40*/  SHF.L.U32 R3, R2, 0x1f, RZ ;  /* 0x0000001f02037819 */ /* 0x000fc800000006ff */
[----:B------:R-:W1:Y:S02]  /*2a50*/  SYNCS.PHASECHK.TRANS64.TRYWAIT P0, [UR5], R3 ;  /* 0x00000003ff0075a7 */ /* 0x000e640008001105 */
[----:B-1----:R-:W-:Y:S05]  /*2a60*/  @!P0 BRA `(.L_x_45) ;  /* 0x0000006000648947 */ /* 0x002fea0003800000 */
.L_x_150:
[----:B------:R-:W-:-:S04]  /*2a70*/  UIADD3 UR4, UPT, UPT, UR4, 0x1, URZ ;  /* 0x0000000104047890 */ /* 0x000fc8000fffe0ff */
[----:B------:R-:W-:-:S04]  /*2a80*/  UISETP.NE.AND UP0, UPT, UR4, 0x8, UPT ;  /* 0x000000080400788c */ /* 0x000fc8000bf05270 */
[----:B------:R-:W-:Y:S02]  /*2a90*/  USEL UR6, URZ, 0x1, UP0 ;  /* 0x00000001ff067887 */ /* 0x000fe40008000000 */
[----:B------:R-:W-:-:S04]  /*2aa0*/  USEL UR4, UR4, URZ, UP0 ;  /* 0x000000ff04047287 */ /* 0x000fc80008000000 */
[----:B------:R-:W-:Y:S01]  /*2ab0*/  ULEA UR5, UR4, UR21, 0x3 ;  /* 0x0000001504057291 */ /* 0x000fe2000f8e18ff */
[----:B------:R-:W-:-:S04]  /*2ac0*/  LOP3.LUT R2, R2, UR6, RZ, 0x3c, !PT ;  /* 0x0000000602027c12 */ /* 0x000fc8000f8e3cff */
[----:B-1----:R-:W-:-:S04]  /*2ad0*/  SHF.L.U32 R3, R2, 0x1f, RZ ;  /* 0x0000001f02037819 */ /* 0x002fc800000006ff */
[----:B------:R-:W1:Y:S02]  /*2ae0*/  SYNCS.PHASECHK.TRANS64.TRYWAIT P0, [UR5], R3 ;  /* 0x00000003ff0075a7 */ /* 0x000e640008001105 */
[----:B-1----:R-:W-:Y:S05]  /*2af0*/  @!P0 BRA `(.L_x_46) ;  /* 0x0000006000588947 */ /* 0x002fea0003800000 */
.L_x_152:
        /* <DEDUP_REMOVED lines=9> */
.L_x_154:
        /* <DEDUP_REMOVED lines=9> */
.L_x_156:
        /* <DEDUP_REMOVED lines=9> */
.L_x_158:
        /* <DEDUP_REMOVED lines=9> */
.L_x_160:
[----:B------:R-:W-:-:S04]  /*2d40*/  UIADD3 UR4, UPT, UPT, UR4, 0x1, URZ ;  /* 0x0000000104047890 */ /* 0x000fc8000fffe0ff */
[----:B------:R-:W-:-:S04]  /*2d50*/  UISETP.NE.AND UP0, UPT, UR4, 0x8, UPT ;  /* 0x000000080400788c */ /* 0x000fc8000bf05270 */
[----:B------:R-:W-:Y:S02]  /*2d60*/  USEL UR5, URZ, 0x1, UP0 ;  /* 0x00000001ff057887 */ /* 0x000fe40008000000 */
[----:B------:R-:W-:-:S04]  /*2d70*/  USEL UR4, UR4, URZ, UP0 ;  /* 0x000000ff04047287 */ /* 0x000fc80008000000 */
[----:B------:R-:W-:Y:S01]  /*2d80*/  ULEA UR4, UR4, UR21, 0x3 ;  /* 0x0000001504047291 */ /* 0x000fe2000f8e18ff */
[----:B------:R-:W-:-:S04]  /*2d90*/  LOP3.LUT R2, R2, UR5, RZ, 0x3c, !PT ;  /* 0x0000000502027c12 */ /* 0x000fc8000f8e3cff */
[----:B------:R-:W-:Y:S01]  /*2da0*/  SHF.L.U32 R2, R2, 0x1f, RZ ;  /* 0x0000001f02027819 */ /* 0x000fe200000006ff */
[----:B-1----:R-:W-:-:S07]  /*2db0*/  IMAD.U32 R0, RZ, RZ, UR4 ;  /* 0x00000004ff007e24 */ /* 0x002fce000f8e00ff */
.L_x_51:
[----:B-1----:R1:W3:Y:S02]  /*2dc0*/  SYNCS.PHASECHK.TRANS64.TRYWAIT P0, [R0+URZ], R2 ;  /* 0x00000002000075a7 */ /* 0x0022e400080011ff */
[----:B---3--:R-:W-:Y:S05]  /*2dd0*/  @!P0 NANOSLEEP.SYNCS 0x989680 ;  /* 0x009896800000895d */ /* 0x008fea0003900000 */
[----:B------:R-:W3:Y:S02]  /*2de0*/  @!P0 SYNCS.PHASECHK.TRANS64 P0, [R0+URZ], R2 ;  /* 0x00000002000085a7 */ /* 0x000ee400080010ff */
[----:B--23--:R-:W-:Y:S05]  /*2df0*/  @P0 EXIT ;  /* 0x000000000000094d */ /* 0x00cfea0003800000 */
[----:B------:R-:W-:Y:S05]  /*2e00*/  BRA `(.L_x_51) ;  /* 0xfffffffc00ec7947 */ /* 0x000fea000383ffff */
.L_x_23:
[----:B------:R-:W2:Y:S02]  /*2e10*/  S2UR UR4, SR_CgaCtaId ;  /* 0x00000000000479c3 */ /* 0x000ea40000008800 */
[----:B--2---:R-:W-:-:S04]  /*2e20*/  UISETP.NE.AND UP0, UPT, UR4, URZ, UPT ;  /* 0x000000ff0400728c */ /* 0x004fc8000bf05270 */
[----:B------:R-:W-:-:S09]  /*2e30*/  UISETP.NE.OR UP0, UPT, UR17, 0x1, UP0 ;  /* 0x000000011100788c */ /* 0x000fd20008705670 */
[----:B------:R-:W-:Y:S05]  /*2e40*/  BRA.U UP0, `(.L_x_52) ;  /* 0x00000005004c7547 */ /* 0x000fea000b800000 */
[----:B------:R-:W2:Y:S01]  /*2e50*/  S2UR UR5, SR_CgaCtaId ;  /* 0x00000000000579c3 */ /* 0x000ea20000008800 */
[----:B------:R-:W-:Y:S01]  /*2e60*/  UMOV UR4, 0x400 ;  /* 0x0000040000047882 */ /* 0x000fe20000000000 */
[----:B------:R-:W-:Y:S01]  /*2e70*/  ISETP.GE.U32.AND P2, PT, R0, 0x4, PT ;  /* 0x000000040000780c */ /* 0x000fe20003f46070 */
[----:B------:R-:W-:Y:S01]  /*2e80*/  IMAD.MOV.U32 R12, RZ, RZ, 0x1 ;  /* 0x00000001ff0c7424 */ /* 0x000fe200078e00ff */
[----:B------:R-:W-:Y:S02]  /*2e90*/  CS2R R10, SRZ ;  /* 0x00000000000a7805 */ /* 0x000fe4000001ff00 */
[----:B------:R-:W-:Y:S01]  /*2ea0*/  CS2R R8, SRZ ;  /* 0x0000000000087805 */ /* 0x000fe2000001ff00 */
[----:B--2---:R-:W-:-:S03]  /*2eb0*/  ULEA UR6, UR5, UR4, 0x18 ;  /* 0x0000000405067291 */ /* 0x004fc6000f8ec0ff */
[----:B------:R-:W-:-:S09]  /*2ec0*/  UMOV UR5, URZ ;  /* 0x000000ff00057c82 */ /* 0x000fd20008000000 */
.L_x_56:
[----:B------:R-:W-:Y:S02]  /*2ed0*/  LEA R2, R8, UR6, 0x3 ;  /* 0x0000000608027c11 */ /* 0x000fe4000f8e18ff */
[----:B------:R-:W-:-:S03]  /*2ee0*/  SHF.L.U32 R4, R9, 0x1f, RZ ;  /* 0x0000001f09047819 */ /* 0x000fc600000006ff */
[----:B------:R-:W-:Y:S01]  /*2ef0*/  VIADD R5, R2, 0x140 ;  /* 0x0000014002057836 */ /* 0x000fe20000000000 */
[----:B------:R-:W2:Y:S02]  /*2f00*/  SYNCS.PHASECHK.TRANS64.TRYWAIT P0, [R2+URZ+0x130], R4 ;  /* 0x00013004020075a7 */ /* 0x000ea400080011ff */
[----:B--2---:R-:W-:Y:S05]  /*2f10*/  @!P0 BRA `(.L_x_53) ;  /* 0x0000005c00c88947 */ /* 0x004fea0003800000 */
.L_x_161:
[----:B------:R-:W-:Y:S01]  /*2f20*/  ULEA UR4, UR5, UR6, 0x3 ;  /* 0x0000000605047291 */ /* 0x000fe2000f8e18ff */
[----:B--2---:R-:W-:Y:S01]  /*2f30*/  PRMT R2, RZ, 0x654, R5 ;  /* 0x00000654ff027816 */ /* 0x004fe20000000005 */
[----:B------:R-:W-:Y:S01]  /*2f40*/  @!P2 IMAD.MOV.U32 R4, RZ, RZ, 0x10 ;  /* 0x00000010ff04a424 */ /* 0x000fe200078e00ff */
[----:B------:R-:W-:Y:S01]  /*2f50*/  SHF.L.U32 R5, R12, 0x1f, RZ ;  /* 0x0000001f0c057819 */ /* 0x000fe200000006ff */
[----:B------:R-:W-:Y:S01]  /*2f60*/  UIADD3 UR7, UPT, UPT, UR4, 0xd0, URZ ;  /* 0x000000d004077890 */ /* 0x000fe2000fffe0ff */
[----:B------:R2:W-:Y:S05]  /*2f70*/  SYNCS.ARRIVE.TRANS64.RED.A1T0 RZ, [R2+URZ], RZ ;  /* 0x000000ff02ff79a7 */ /* 0x0005ea00081004ff */
[----:B------:R-:W-:Y:S01]  /*2f80*/  IMAD.U32 R6, RZ, RZ, UR7 ;  /* 0x00000007ff067e24 */ /* 0x000fe2000f8e00ff */
[----:B------:R-:W3:Y:S04]  /*2f90*/  SYNCS.PHASECHK.TRANS64.TRYWAIT P0, [UR4+0xe0], R5 ;  /* 0x0000e005ff0075a7 */ /* 0x000ee80008001104 */
[----:B------:R-:W-:Y:S01]  /*2fa0*/  PRMT R6, R0, 0x654, R6 ;  /* 0x0000065400067816 */ /* 0x000fe20000000006 */
[----:B--23--:R-:W-:Y:S06]  /*2fb0*/  @!P0 BRA `(.L_x_54) ;  /* 0x0000005c00b48947 */ /* 0x00cfec0003800000 */
.L_x_163:
[----:B------:R-:W-:Y:S01]  /*2fc0*/  ULEA UR8, UR5, UR6, 0x4 ;  /* 0x0000000605087291 */ /* 0x000fe2000f8e20ff */
[----:B------:R-:W-:Y:S01]  /*2fd0*/  SEL R3, R6, R3, !P2 ;  /* 0x0000000306037207 */ /* 0x000fe20005000000 */
[----:B------:R-:W-:Y:S01]  /*2fe0*/  UIADD3 UR9, UPT, UPT, UR4, 0xd0, URZ ;  /* 0x000000d004097890 */ /* 0x000fe2000fffe0ff */
[----:B--2---:R-:W-:Y:S01]  /*2ff0*/  LEA R2, R11, UR6, 0x3 ;  /* 0x000000060b027c11 */ /* 0x004fe2000f8e18ff */
[----:B------:R-:W-:Y:S01]  /*3000*/  UIADD3 UR8, UPT, UPT, UR8, 0x160, URZ ;  /* 0x0000016008087890 */ /* 0x000fe2000fffe0ff */
[----:B------:R2:W-:Y:S01]  /*3010*/  @!P2 SYNCS.ARRIVE.TRANS64.RED RZ, [R3+URZ], R4 ;  /* 0x0000000403ffa9a7 */ /* 0x0005e200080004ff */
[----:B------:R-:W-:Y:S01]  /*3020*/  UIADD3 UR4, UPT, UPT, UR5, 0x1, URZ ;  /* 0x0000000105047890 */ /* 0x000fe2000fffe0ff */
[----:B------:R-:W-:-:S03]  /*3030*/  VIADD R8, R8, 0x1 ;  /* 0x0000000108087836 */ /* 0x000fc60000000000 */
[----:B------:R-:W-:Y:S02]  /*3040*/  UISETP.NE.AND UP0, UPT, UR4, 0x2, UPT ;  /* 0x000000020400788c */ /* 0x000fe4000bf05270 */
[----:B------:R-:W-:Y:S01]  /*3050*/  ISETP.NE.AND P0, PT, R8, 0x2, PT ;  /* 0x000000020800780c */ /* 0x000fe20003f05270 */
[----:B------:R-:W-:Y:S06]  /*3060*/  UGETNEXTWORKID.BROADCAST [UR8], [UR9] ;  /* 0x00000000080073ca */ /* 0x000fec0008000100 */
[----:B------:R-:W-:Y:S02]  /*3070*/  USEL UR7, URZ, 0x1, UP0 ;  /* 0x00000001ff077887 */ /* 0x000fe40008000000 */
[----:B------:R-:W-:-:S04]  /*3080*/  USEL UR5, UR4, URZ, UP0 ;  /* 0x000000ff04057287 */ /* 0x000fc80008000000 */
[----:B------:R-:W-:Y:S02]  /*3090*/  LOP3.LUT R12, R12, UR7, RZ, 0x3c, !PT ;  /* 0x000000070c0c7c12 */ /* 0x000fe4000f8e3cff */
[----:B--2---:R-:W-:-:S04]  /*30a0*/  SHF.L.U32 R4, R10, 0x1f, RZ ;  /* 0x0000001f0a047819 */ /* 0x004fc800000006ff */
[----:B------:R-:W2:Y:S02]  /*30b0*/  SYNCS.PHASECHK.TRANS64.TRYWAIT P1, [R2+URZ+0xd0], R4 ;  /* 0x0000d004020075a7 */ /* 0x000ea400080211ff */
[----:B--2---:R-:W-:Y:S05]  /*30c0*/  @!P1 BRA `(.L_x_55) ;  /* 0x0000005c00889947 */ /* 0x004fea0003800000 */
.L_x_164:
[C---:B--2---:R-:W-:Y:S01]  /*30d0*/  LEA R4, R11.reuse, UR6, 0x4 ;  /* 0x000000060b047c11 */ /* 0x044fe2000f8e20ff */
[----:B------:R-:W-:Y:S01]  /*30e0*/  VIADD R2, R2, 0xe0 ;  /* 0x000000e002027836 */ /* 0x000fe20000000000 */
[----:B------:R-:W-:Y:S01]  /*30f0*/  SEL R8, R8, RZ, P0 ;  /* 0x000000ff08087207 */ /* 0x000fe20000000000 */
[----:B------:R-:W-:-:S03]  /*3100*/  VIADD R11, R11, 0x1 ;  /* 0x000000010b0b7836 */ /* 0x000fc60000000000 */
[----:B------:R-:W2:Y:S01]  /*3110*/  LDS.128 R4, [R4+0x160] ;  /* 0x0001600004047984 */ /* 0x000ea20000000c00 */
[----:B------:R-:W-:Y:S02]  /*3120*/  PRMT R2, RZ, 0x654, R2 ;  /* 0x00000654ff027816 */ /* 0x000fe40000000002 */
[C---:B------:R-:W-:Y:S01]  /*3130*/  ISETP.NE.AND P1, PT, R11.reuse, 0x2, PT ;  /* 0x000000020b00780c */ /* 0x040fe20003f25270 */
[----:B------:R-:W-:Y:S01]  /*3140*/  @!PT LDS RZ, [RZ] ;  /* 0x00000000fffff984 */ /* 0x000fe20000000800 */
[----:B------:R-:W-:Y:S01]  /*3150*/  @!PT LDS RZ, [RZ] ;  /* 0x00000000fffff984 */ /* 0x000fe20000000800 */
[----:B------:R-:W-:Y:S01]  /*3160*/  @!PT LDS RZ, [RZ] ;  /* 0x00000000fffff984 */ /* 0x000fe20000000800 */
[----:B------:R-:W-:Y:S01]  /*3170*/  @!PT LDS RZ, [RZ] ;  /* 0x00000000fffff984 */ /* 0x000fe20000000800 */
[----:B------:R3:W-:Y:S06]  /*3180*/  MEMBAR.ALL.CTA ;  /* 0x0000000000007992 */ /* 0x0007ec0000008000 */
[----:B---3--:R-:W3:Y:S01]  /*3190*/  FENCE.VIEW.ASYNC.S ;  /* 0x00000000000073c6 */ /* 0x008ee20000000000 */
[----:B------:R-:W-:Y:S01]  /*31a0*/  SEL R11, R11, RZ, P1 ;  /* 0x000000ff0b0b7207 */ /* 0x000fe20000800000 */
[----:B---3--:R3:W-:Y:S01]  /*31b0*/  SYNCS.ARRIVE.TRANS64.RED.A1T0 RZ, [R2+URZ], RZ ;  /* 0x000000ff02ff79a7 */ /* 0x0087e200081004ff */
[----:B--2---:R-:W-:-:S02]  /*31c0*/  LOP3.LUT P3, RZ, R6, 0x1, RZ, 0xc0, !PT ;  /* 0x0000000106ff7812 */ /* 0x004fc4000786c0ff */
[----:B------:R-:W-:-:S04]  /*31d0*/  SEL R4, RZ, 0x1, P1 ;  /* 0x00000001ff047807 */ /* 0x000fc80000800000 */
[----:B------:R-:W-:Y:S02]  /*31e0*/  LOP3.LUT R10, R10, R4, RZ, 0x3c, !PT ;  /* 0x000000040a0a7212 */ /* 0x000fe400078e3cff */
[----:B---3--:R-:W-:-:S04]  /*31f0*/  SEL R2, RZ, 0x1, P0 ;  /* 0x00000001ff027807 */ /* 0x008fc80000000000 */
[----:B------:R-:W-:Y:S01]  /*3200*/  LOP3.LUT R9, R9, R2, RZ, 0x3c, !PT ;  /* 0x0000000209097212 */ /* 0x000fe200078e3cff */
[----:B------:R-:W-:Y:S06]  /*3210*/  @P3 BRA `(.L_x_56) ;  /* 0xfffffffc002c3947 */ /* 0x000fec000383ffff */
[----:B------:R-:W-:Y:S01]  /*3220*/  ULEA UR4, UR5, UR6, 0x3 ;  /* 0x0000000605047291 */ /* 0x000fe2000f8e18ff */
[----:B------:R-:W-:-:S08]  /*3230*/  SHF.L.U32 R2, R12, 0x1f, RZ ;  /* 0x0000001f0c027819 */ /* 0x000fd000000006ff */
[----:B------:R-:W2:Y:S02]  /*3240*/  SYNCS.PHASECHK.TRANS64 P0, [UR4+0xe0], R2 ;  /* 0x0000e002ff0075a7 */ /* 0x000ea40008001004 */
[----:B--2---:R-:W-:Y:S05]  /*3250*/  @P0 BRA `(.L_x_57) ;  /* 0x0000000000080947 */ /* 0x004fea0003800000 */
[----:B------:R-:W2:Y:S02]  /*3260*/  SYNCS.PHASECHK.TRANS64.TRYWAIT P0, [UR4+0xe0], R2 ;  /* 0x0000e002ff0075a7 */ /* 0x000ea40008001104 */
[----:B--2---:R-:W-:Y:S05]  /*3270*/  @!P0 BRA `(.L_x_58) ;  /* 0x0000005c00308947 */ /* 0x004fea0003800000 */
.L_x_57:
[----:B------:R-:W-:-:S04]  /*3280*/  UIADD3 UR7, UPT, UPT, UR5, 0x1, URZ ;  /* 0x0000000105077890 */ /* 0x000fc8000fffe0ff */
[----:B------:R-:W-:-:S04]  /*3290*/  UISETP.NE.AND UP0, UPT, UR7, 0x2, UPT ;  /* 0x000000020700788c */ /* 0x000fc8000bf05270 */
[----:B------:R-:W-:Y:S02]  /*32a0*/  USEL UR8, URZ, 0x1, UP0 ;  /* 0x00000001ff087887 */ /* 0x000fe40008000000 */
[----:B------:R-:W-:-:S04]  /*32b0*/  USEL UR7, UR7, URZ, UP0 ;  /* 0x000000ff07077287 */ /* 0x000fc80008000000 */
[----:B------:R-:W-:Y:S01]  /*32c0*/  ULEA UR7, UR7, UR6, 0x3 ;  /* 0x0000000607077291 */ /* 0x000fe2000f8e18ff */
[----:B--2---:R-:W-:-:S04]  /*32d0*/  LOP3.LUT R2, R12, UR8, RZ, 0x3c, !PT ;  /* 0x000000080c027c12 */ /* 0x004fc8000f8e3cff */
[----:B------:R-:W-:-:S04]  /*32e0*/  SHF.L.U32 R0, R2, 0x1f, RZ ;  /* 0x0000001f02007819 */ /* 0x000fc800000006ff */
[----:B------:R-:W2:Y:S02]  /*32f0*/  SYNCS.PHASECHK.TRANS64 P0, [UR7+0xe0], R0 ;  /* 0x0000e000ff0075a7 */ /* 0x000ea40008001007 */
[----:B-12---:R-:W-:Y:S05]  /*3300*/  @P0 EXIT ;  /* 0x000000000000094d */ /* 0x006fea0003800000 */
[----:B------:R-:W-:Y:S02]  /*3310*/  SHF.L.U32 R2, R2, 0x1f, RZ ;  /* 0x0000001f02027819 */ /* 0x000fe400000006ff */
[----:B------:R-:W-:-:S07]  /*3320*/  MOV R0, UR7 ;  /* 0x0000000700007c02 */ /* 0x000fce0008000f00 */
.L_x_59:
[----:B-1----:R1:W2:Y:S02]  /*3330*/  SYNCS.PHASECHK.TRANS64.TRYWAIT P0, [R0+URZ+0xe0], R2 ;  /* 0x0000e002000075a7 */ /* 0x0022a400080011ff */
[----:B--2---:R-:W-:Y:S05]  /*3340*/  @!P0 NANOSLEEP.SYNCS 0x989680 ;  /* 0x009896800000895d */ /* 0x004fea0003900000 */
[----:B------:R-:W2:Y:S02]  /*3350*/  @!P0 SYNCS.PHASECHK.TRANS64 P0, [R0+URZ+0xe0], R2 ;  /* 0x0000e002000085a7 */ /* 0x000ea400080010ff */
[----:B--2---:R-:W-:Y:S05]  /*3360*/  @P0 EXIT ;  /* 0x000000000000094d */ /* 0x004fea0003800000 */
[----:B------:R-:W-:Y:S05]  /*3370*/  BRA `(.L_x_59) ;  /* 0xfffffffc00ec7947 */ /* 0x000fea000383ffff */
.L_x_52:
[----:B------:R-:W-:Y:S05]  /*3380*/  BRA.U UP4, `(.L_x_60) ;  /* 0x0000000d04d87547 */ /* 0x000fea000b800000 */
[----:B------:R-:W2:Y:S01]  /*3390*/  S2UR UR7, SR_CgaCtaId ;  /* 0x00000000000779c3 */ /* 0x000ea20000008800 */
[----:B------:R-:W-:Y:S01]  /*33a0*/  UMOV UR4, 0x40 ;  /* 0x0000004000047882 */ /* 0x000fe20000000000 */
[----:B------:R-:W-:Y:S01]  /*33b0*/  NOP ;  /* 0x0000000000007918 */ /* 0x000fe20000000000 */
[----:B------:R-:W-:Y:S01]  /*33c0*/  UMOV UR6, 0x400 ;  /* 0x0000040000067882 */ /* 0x000fe20000000000 */
[----:B--2---:R-:W-:Y:S02]  /*33d0*/  ULEA UR5, UR7, UR4, 0x18 ;  /* 0x0000000407057291 */ /* 0x004fe4000f8ec0ff */
[----:B------:R-:W-:-:S07]  /*33e0*/  ULEA UR6, UR7, UR6, 0x18 ;  /* 0x0000000607067291 */ /* 0x000fce000f8ec0ff */
[----:B------:R-:W2:Y:S02]  /*33f0*/  LDS.U8 R0, [UR5+0x1c] ;  /* 0x00001c05ff007984 */ /* 0x000ea40008000000 */
[----:B--2---:R-:W-:-:S13]  /*3400*/  ISETP.NE.AND P0, PT, R0, RZ, PT ;  /* 0x000000ff0000720c */ /* 0x004fda0003f05270 */
[----:B------:R-:W-:Y:S05]  /*3410*/  @P0 BRA `(.L_x_61) ;  /* 0x0000000000580947 */ /* 0x000fea0003800000 */
[----:B------:R-:W-:-:S13]  /*3420*/  ELECT P0, URZ, PT ;  /* 0x0000000000ff782f */ /* 0x000fda0003800000 */
[----:B------:R-:W-:Y:S05]  /*3430*/  @!P0 BRA `(.L_x_62) ;  /* 0x0000000000608947 */ /* 0x000fea0003800000 */
[----:B------:R-:W-:Y:S01]  /*3440*/  UMOV UR4, 0x10 ;  /* 0x0000001000047882 */ /* 0x000fe20000000000 */
[----:B------:R-:W-:Y:S01]  /*3450*/  HFMA2 R0, -RZ, RZ, 0, 5.9604644775390625e-08 ;  /* 0x00000001ff007431 */ /* 0x000fe200000001ff */
[----:B------:R-:W-:-:S03]  /*3460*/  MOV R3, 0xffff ;  /* 0x0000ffff00037802 */ /* 0x000fc60000000f00 */
[----:B------:R-:W-:Y:S04]  /*3470*/  DEPBAR.LE SB2, 0x36 ;  /* 0x0000ad800000791a */ /* 0x000fe80000000000 */
[----:B------:R-:W2:Y:S02]  /*3480*/  UTCATOMSWS.FIND_AND_SET.ALIGN UP0, UR4, UR4 ;  /* 0x00000004000475e3 */ /* 0x000ea40008000800 */
[----:B--2---:R-:W-:Y:S01]  /*3490*/  MOV R4, UR4 ;  /* 0x0000000400047c02 */ /* 0x004fe20008000f00 */
[----:B------:R-:W-:Y:S06]  /*34a0*/  BRA.U UP0, `(.L_x_63) ;  /* 0x0000000100187547 */ /* 0x000fec000b800000 */
.L_x_64:
[----:B------:R-:W-:Y:S05]  /*34b0*/  NANOSLEEP 0x64 ;  /* 0x000000640000795d */ /* 0x000fea0003800000 */
[----:B------:R-:W-:-:S05]  /*34c0*/  UMOV UR4, 0x10 ;  /* 0x0000001000047882 */ /* 0x000fca0000000000 */
[----:B------:R-:W-:Y:S04]  /*34d0*/  DEPBAR.LE SB2, 0x36 ;  /* 0x0000ad800000791a */ /* 0x000fe80000000000 */
[----:B------:R-:W2:Y:S02]  /*34e0*/  UTCATOMSWS.FIND_AND_SET.ALIGN UP0, UR4, UR4 ;  /* 0x00000004000475e3 */ /* 0x000ea40008000800 */
[----:B--2---:R-:W-:Y:S01]  /*34f0*/  MOV R4, UR4 ;  /* 0x0000000400047c02 */ /* 0x004fe20008000f00 */
[----:B------:R-:W-:Y:S05]  /*3500*/  BRA.U !UP0, `(.L_x_64) ;  /* 0xfffffffd08e87547 */ /* 0x000fea000b83ffff */
.L_x_63:
[-C--:B------:R-:W-:Y:S02]  /*3510*/  SHF.L.U32 R3, R3, R4.reuse, RZ ;  /* 0x0000000403037219 */ /* 0x080fe400000006ff */
[----:B------:R-:W-:Y:S01]  /*3520*/  SHF.L.U32 R0, R0, R4, RZ ;  /* 0x0000000400007219 */ /* 0x000fe200000006ff */
[----:B------:R-:W-:Y:S02]  /*3530*/  IMAD.SHL.U32 R4, R4, 0x20, RZ ;  /* 0x0000002004047824 */ /* 0x000fe400078e00ff */
[----:B------:R2:W-:Y:S04]  /*3540*/  ATOMS.OR RZ, [UR5+0x14], R3 ;  /* 0x00001403ffff798c */ /* 0x0005e8000b000005 */
[----:B------:R2:W-:Y:S04]  /*3550*/  ATOMS.OR RZ, [UR5+0x18], R0 ;  /* 0x00001800ffff798c */ /* 0x0005e8000b000005 */
[----:B------:R2:W-:Y:S01]  /*3560*/  STS [UR6+0x180], R4 ;  /* 0x00018004ff007988 */ /* 0x0005e20008000806 */
[----:B------:R-:W-:Y:S05]  /*3570*/  BRA `(.L_x_62) ;  /* 0x0000000000107947 */ /* 0x000fea0003800000 */
.L_x_61:
[----:B------:R-:W-:Y:S02]  /*3580*/  MOV R0, 0xffffffff ;  /* 0xffffffff00007802 */ /* 0x000fe40000000f00 */
[----:B------:R-:W-:-:S03]  /*3590*/  MOV R4, 0x35c0 ;  /* 0x000035c000047802 */ /* 0x000fc60000000f00 */
[----:B------:R2:W-:Y:S04]  /*35a0*/  STS [UR6+0x180], R0 ;  /* 0x00018000ff007988 */ /* 0x0005e80008000806 */
[----:B-12--5:R-:W-:Y:S05]  /*35b0*/  CALL.REL.NOINC `($__internal_1_$__cuda_sm10x_tcgen05_guardrail_trap_phase_invalid_during_alloc) ;  /* 0x0000006000787944 */ /* 0x026fea0003c00000 */
.L_x_62:
[----:B------:R-:W-:Y:S05]  /*35c0*/  WARPSYNC.ALL ;  /* 0x0000000000007948 */ /* 0x000fea0003800000 */
[----:B------:R-:W3:Y:S01]  /*35d0*/  S2UR UR4, SR_CgaCtaId ;  /* 0x00000000000479c3 */ /* 0x000ee20000008800 */
[----:B------:R-:W-:Y:S01]  /*35e0*/  UMOV UR26, 0x400 ;  /* 0x00000400001a7882 */ /* 0x000fe20000000000 */
[----:B------:R-:W-:-:S06]  /*35f0*/  NOP ;  /* 0x0000000000007918 */ /* 0x000fcc0000000000 */
[----:B------:R-:W-:Y:S06]  /*3600*/  BAR.ARV 0x6, 0xa0 ;  /* 0x0182800000007b1d */ /* 0x000fec0000002000 */
[----:B------:R-:W4:Y:S01]  /*3610*/  LDCU UR5, c[0x0][0x38c] ;  /* 0x00007180ff0577ac */ /* 0x000f220008000800 */
[----:B------:R-:W-:Y:S01]  /*3620*/  LOP3.LUT R2, R2, 0xffff, RZ, 0xc0, !PT ;  /* 0x0000ffff02027812 */ /* 0x000fe200078ec0ff */
[----:B------:R-:W-:Y:S01]  /*3630*/  IMAD.MOV.U32 R11, RZ, RZ, 0x1 ;  /* 0x00000001ff0b7424 */ /* 0x000fe200078e00ff */
[----:B------:R-:W-:Y:S01]  /*3640*/  CS2R R8, SRZ ;  /* 0x0000000000087805 */ /* 0x000fe2000001ff00 */
[----:B------:R-:W1:Y:S01]  /*3650*/  LDCU UR7, c[0x0][0x38c] ;  /* 0x00007180ff0777ac */ /* 0x000e620008000800 */
[----:B------:R-:W-:Y:S01]  /*3660*/  R2UR UR27, R2 ;  /* 0x00000000021b72ca */ /* 0x000fe200000e0000 */
[----:B------:R-:W-:Y:S01]  /*3670*/  IMAD.MOV.U32 R10, RZ, RZ, RZ ;  /* 0x000000ffff0a7224 */ /* 0x000fe200078e00ff */
[----:B------:R-:W-:Y:S01]  /*3680*/  UMOV UR30, URZ ;  /* 0x000000ff001e7c82 */ /* 0x000fe20008000000 */
[----:B------:R-:W-:Y:S01]  /*3690*/  UMOV UR24, URZ ;  /* 0x000000ff00187c82 */ /* 0x000fe20008000000 */
[----:B---3--:R-:W-:Y:S01]  /*36a0*/  ULEA UR26, UR4, UR26, 0x18 ;  /* 0x0000001a041a7291 */ /* 0x008fe2000f8ec0ff */
[----:B------:R-:W-:Y:S01]  /*36b0*/  UMOV UR38, 0x0 ;  /* 0x0000000000267882 */ /* 0x000fe20000000000 */
[----:B------:R-:W-:-:S02]  /*36c0*/  UMOV UR39, 0x4200490 ;  /* 0x0420049000277882 */ /* 0x000fc40000000000 */
[----:B------:R-:W-:Y:S02]  /*36d0*/  UIADD3 UR4, UPT, UPT, UR26, 0x4400, URZ ;  /* 0x000044001a047890 */ /* 0x000fe4000fffe0ff */
[----:B------:R-:W-:Y:S02]  /*36e0*/  UIADD3 UR6, UPT, UPT, UR26, 0x14400, URZ ;  /* 0x000144001a067890 */ /* 0x000fe4000fffe0ff */
[----:B----4-:R-:W-:Y:S01]  /*36f0*/  UIADD3 UR5, UPT, UPT, UR5, 0x3f, URZ ;  /* 0x0000003f05057890 */ /* 0x010fe2000fffe0ff */
[----:B--2---:R-:W2:Y:S01]  /*3700*/  LDS R0, [UR26+0x180] ;  /* 0x0001801aff007984 */ /* 0x004ea20008000800 */
[----:B-1----:R-:W-:Y:S01]  /*3710*/  UMOV UR36, 0x0 ;  /* 0x0000000000247882 */ /* 0x002fe20000000000 */
[----:B------:R-:W-:Y:S01]  /*3720*/  UMOV UR37, 0x4200490 ;  /* 0x0420049000257882 */ /* 0x000fe20000000000 */
[----:B------:R-:W-:Y:S02]  /*3730*/  USHF.R.S32.HI UR40, URZ, 0x1f, UR5 ;  /* 0x0000001fff287899 */ /* 0x000fe40008011405 */
[----:B------:R-:W-:-:S02]  /*3740*/  UISETP.GE.AND UP4, UPT, UR7, 0x1, UPT ;  /* 0x000000010700788c */ /* 0x000fc4000bf86270 */
[----:B------:R-:W-:Y:S02]  /*3750*/  ULEA.HI UR40, UR40, UR5, URZ, 0x6 ;  /* 0x0000000528287291 */ /* 0x000fe4000f8f30ff */
[----:B------:R-:W-:Y:S02]  /*3760*/  USHF.R.U32.HI UR5, URZ, 0x4, UR4 ;  /* 0x00000004ff057899 */ /* 0x000fe40008011604 */
[----:B------:R-:W-:Y:S02]  /*3770*/  USHF.R.S32.HI UR40, URZ, 0x6, UR40 ;  /* 0x00000006ff287899 */ /* 0x000fe40008011428 */
[----:B------:R-:W-:Y:S02]  /*3780*/  USHF.R.U32.HI UR4, URZ, 0x4, UR6 ;  /* 0x00000004ff047899 */ /* 0x000fe40008011606 */
[----:B------:R-:W-:Y:S02]  /*3790*/  UISETP.LT.AND UP0, UPT, UR40, 0x1, UPT ;  /* 0x000000012800788c */ /* 0x000fe4000bf01270 */
[----:B------:R-:W-:-:S02]  /*37a0*/  ULOP3.LUT UR5, UR5, 0x3fff, URZ, 0xc0, !UPT ;  /* 0x00003fff05057892 */ /* 0x000fc4000f8ec0ff */
[----:B------:R-:W-:Y:S02]  /*37b0*/  ULOP3.LUT UR4, UR4, 0x3fff, URZ, 0xc0, !UPT ;  /* 0x00003fff04047892 */ /* 0x000fe4000f8ec0ff */
[----:B------:R-:W-:Y:S02]  /*37c0*/  USEL UR41, UR40, 0x1, !UP0 ;  /* 0x0000000128297887 */ /* 0x000fe4000c000000 */
[----:B------:R-:W-:Y:S02]  /*37d0*/  ULOP3.LUT UR28, UR5, 0x10000, URZ, 0xfc, !UPT ;  /* 0x00010000051c7892 */ /* 0x000fe4000f8efcff */
[----:B------:R-:W-:Y:S02]  /*37e0*/  ULOP3.LUT UR29, UR4, 0x10000, URZ, 0xfc, !UPT ;  /* 0x00010000041d7892 */ /* 0x000fe4000f8efcff */
[----:B------:R-:W-:Y:S01]  /*37f0*/  UIADD3 UR41, UPT, UPT, -UR41, URZ, URZ ;  /* 0x000000ff29297290 */ /* 0x000fe2000fffe1ff */
[----:B------:R-:W-:Y:S01]  /*3800*/  UMOV UR34, 0x0 ;  /* 0x0000000000227882 */ /* 0x000fe20000000000 */
[----:B------:R-:W-:Y:S01]  /*3810*/  UMOV UR35, 0x4200490 ;  /* 0x0420049000237882 */ /* 0x000fe20000000000 */
[----:B------:R-:W-:Y:S01]  /*3820*/  UMOV UR32, 0x0 ;  /* 0x0000000000207882 */ /* 0x000fe20000000000 */
[----:B------:R-:W-:Y:S01]  /*3830*/  UMOV UR33, 0x4200490 ;  /* 0x0420049000217882 */ /* 0x000fe20000000000 */
[----:B--2---:R-:W-:-:S15]  /*3840*/  R2UR UR42, R0 ;  /* 0x00000000002a72ca */ /* 0x004fde00000e0000 */
.L_x_71:
[----:B------:R-:W-:Y:S02]  /*3850*/  LEA R0, R10, UR26, 0x3 ;  /* 0x0000001a0a007c11 */ /* 0x000fe4000f8e18ff */
[----:B------:R-:W-:Y:S02]  /*3860*/  SHF.L.U32 R2, R9, 0x1f, RZ ;  /* 0x0000001f09027819 */ /* 0x000fe400000006ff */
[----:B------:R-:W-:Y:S01]  /*3870*/  PLOP3.LUT P0, PT, PT, PT, UP4, 0x80, 0x8 ;  /* 0x000000000008781c */ /* 0x000fe20003f0f048 */
[----:B------:R-:W-:Y:S01]  /*3880*/  VIADD R3, R0, 0xe0 ;  /* 0x000000e000037836 */ /* 0x000fe20000000000 */
[----:B-1----:R-:W1:Y:S02]  /*3890*/  SYNCS.PHASECHK.TRANS64.TRYWAIT P1, [R0+URZ+0xd0], R2 ;  /* 0x0000d002000075a7 */ /* 0x002e6400080211ff */
[----:B-1-3--:R-:W-:Y:S09]  /*38a0*/  @!P1 BRA `(.L_x_65) ;  /* 0x0000005400bc9947 */ /* 0x00aff20003800000 */
.L_x_166:
[----:B------:R-:W-:Y:S01]  /*38b0*/  LEA R4, R10, UR26, 0x4 ;  /* 0x0000001a0a047c11 */ /* 0x000fe2000f8e20ff */
[----:B------:R-:W-:Y:S01]  /*38c0*/  @UP4 ULEA UR4, UR24, UR26, 0x3 ;  /* 0x0000001a18044291 */ /* 0x000fe2000f8e18ff */
[----:B------:R-:W-:Y:S01]  /*38d0*/  PLOP3.LUT P2, PT, PT, PT, PT, 0x80, 0x8 ;  /* 0x000000000008781c */ /* 0x000fe20003f4f070 */
[----:B------:R-:W-:Y:S01]  /*38e0*/  ULEA UR31, UR30, UR26, 0x3 ;  /* 0x0000001a1e1f7291 */ /* 0x000fe2000f8e18ff */
[----:B------:R-:W-:Y:S02]  /*38f0*/  PRMT R3, RZ, 0x654, R3 ;  /* 0x00000654ff037816 */ /* 0x000fe40000000003 */
[----:B------:R-:W2:Y:S01]  /*3900*/  LDS.128 R4, [R4+0x160] ;  /* 0x0001600004047984 */ /* 0x000ea20000000c00 */
[----:B-1----:R-:W-:Y:S02]  /*3910*/  @P0 SHF.L.U32 R2, R8, 0x1f, RZ ;  /* 0x0000001f08020819 */ /* 0x002fe400000006ff */
[----:B------:R-:W-:Y:S01]  /*3920*/  SHF.L.U32 R0, R11, 0x1f, RZ ;  /* 0x0000001f0b007819 */ /* 0x000fe200000006ff */
[----:B------:R-:W-:Y:S01]  /*3930*/  @!PT LDS RZ, [RZ] ;  /* 0x00000000fffff984 */ /* 0x000fe20000000800 */
[----:B------:R-:W-:Y:S01]  /*3940*/  @!PT LDS RZ, [RZ] ;  /* 0x00000000fffff984 */ /* 0x000fe20000000800 */
[----:B------:R-:W-:Y:S01]  /*3950*/  @!PT LDS RZ, [RZ] ;  /* 0x00000000fffff984 */ /* 0x000fe20000000800 */
[----:B------:R-:W-:Y:S01]  /*3960*/  @!PT LDS RZ, [RZ] ;  /* 0x00000000fffff984 */ /* 0x000fe20000000800 */
[----:B------:R1:W-:Y:S06]  /*3970*/  MEMBAR.ALL.CTA ;  /* 0x0000000000007992 */ /* 0x0003ec0000008000 */
[----:B-1----:R-:W1:Y:S02]  /*3980*/  FENCE.VIEW.ASYNC.S ;  /* 0x00000000000073c6 */ /* 0x002e640000000000 */
[----:B-1----:R1:W-:Y:S01]  /*3990*/  SYNCS.ARRIVE.TRANS64.RED.A1T0 RZ, [R3+URZ], RZ ;  /* 0x000000ff03ff79a7 */ /* 0x0023e200081004ff */
[----:B------:R1:W3:Y:S01]  /*39a0*/  @P0 SYNCS.PHASECHK.TRANS64.TRYWAIT P2, [UR4], R2 ;  /* 0x00000002ff0005a7 */ /* 0x0002e20008041104 */
[----:B------:R-:W-:Y:S01]  /*39b0*/  ULEA.HI UR4, UR30, UR30, URZ, 0x1 ;  /* 0x0000001e1e047291 */ /* 0x000fe2000f8f08ff */
[----:B--2---:R-:W-:-:S03]  /*39c0*/  LOP3.LUT P1, RZ, R6, 0x1, RZ, 0xc0, !PT ;  /* 0x0000000106ff7812 */ /* 0x004fc6000782c0ff */
[----:B------:R-:W-:Y:S02]  /*39d0*/  USHF.L.U32 UR11, UR4, 0x6, URZ ;  /* 0x00000006040b7899 */ /* 0x000fe400080006ff */
[----:B------:R-:W-:Y:S02]  /*39e0*/  ULOP3.LUT UR4, UR4, 0xffe, URZ, 0xc0, !UPT ;  /* 0x00000ffe04047892 */ /* 0x000fe4000f8ec0ff */
[----:B------:R-:W-:Y:S02]  /*39f0*/  ULOP3.LUT UR11, UR11, 0xffffff80, URZ, 0xc0, !UPT ;  /* 0xffffff800b0b7892 */ /* 0x000fe4000f8ec0ff */
[----:B------:R-:W-:Y:S02]  /*3a00*/  UIADD3 UR4, UPT, UPT, -UR4, UR30, URZ ;  /* 0x0000001e04047290 */ /* 0x000fe4000fffe1ff */
[----:B------:R-:W-:Y:S01]  /*3a10*/  UIADD3 UR11, UPT, UPT, UR42, UR11, URZ ;  /* 0x0000000b2a0b7290 */ /* 0x000fe2000fffe0ff */
[----:B------:R-:W2:Y:S03]  /*3a20*/  SYNCS.PHASECHK.TRANS64.TRYWAIT P0, [UR31+0x110], R0 ;  /* 0x00011000ff0075a7 */ /* 0x000ea6000800111f */
[----:B------:R-:W-:Y:S01]  /*3a30*/  ULEA UR11, UR4, UR11, 0x14 ;  /* 0x0000000b040b7291 */ /* 0x000fe2000f8ea0ff */
[----:B-123--:R-:W-:Y:S11]  /*3a40*/  @!P0 BRA `(.L_x_66) ;  /* 0x0000005400688947 */ /* 0x00eff60003800000 */
.L_x_168:
[----:B------:R-:W-:Y:S01]  /*3a50*/  IADD3 R10, PT, PT, R10, 0x1, RZ ;  /* 0x000000010a0a7810 */ /* 0x000fe20007ffe0ff */
[----:B------:R-:W-:Y:S06]  /*3a60*/  BRA.U !UP4, `(.L_x_67) ;  /* 0x000000010cc07547 */ /* 0x000fec000b800000 */
[----:B------:R-:W-:Y:S01]  /*3a70*/  UPLOP3.LUT UP2, UPT, UPT, UPT, UPT, 0x40, 0x4 ;  /* 0x000000000004789c */ /* 0x000fe20003f4e870 */
[----:B------:R-:W-:Y:S01]  /*3a80*/  UMOV UR23, UR41 ;  /* 0x0000002900177c82 */ /* 0x000fe20008000000 */
[----:B------:R-:W-:Y:S01]  /*3a90*/  UMOV UR22, UR40 ;  /* 0x0000002800167c82 */ /* 0x000fe20008000000 */
[----:B------:R-:W-:-:S08]  /*3aa0*/  UMOV UR10, UR24 ;  /* 0x00000018000a7c82 */ /* 0x000fd00008000000 */
.L_x_70:
[----:B------:R-:W-:Y:S02]  /*3ab0*/  UIADD3 UR23, UPT, UPT, UR23, 0x1, URZ ;  /* 0x0000000117177890 */ /* 0x000fe4000fffe0ff */
[----:B--2---:R-:W-:Y:S02]  /*3ac0*/  ULEA UR5, UR10, UR26, 0x3 ;  /* 0x0000001a0a057291 */ /* 0x004fe4000f8e18ff */
[----:B------:R-:W-:Y:S01]  /*3ad0*/  UISETP.NE.AND UP3, UPT, UR23, URZ, UPT ;  /* 0x000000ff1700728c */ /* 0x000fe2000bf65270 */
[----:B---3--:R-:W-:Y:S10]  /*3ae0*/  @P2 BRA `(.L_x_68) ;  /* 0x00000000000c2947 */ /* 0x008ff40003800000 */
[----:B-1----:R-:W-:Y:S04]  /*3af0*/  SHF.L.U32 R2, R8, 0x1f, RZ ;  /* 0x0000001f08027819 */ /* 0x002fe800000006ff */
[----:B------:R-:W1:Y:S02]  /*3b00*/  SYNCS.PHASECHK.TRANS64.TRYWAIT P0, [UR5], R2 ;  /* 0x00000002ff0075a7 */ /* 0x000e640008001105 */
[----:B-1----:R-:W-:Y:S05]  /*3b10*/  @!P0 BRA `(.L_x_69) ;  /* 0x00000054004c8947 */ /* 0x002fea0003800000 */
.L_x_68:
[----:B------:R-:W-:Y:S01]  /*3b20*/  UISETP.NE.AND UP0, UPT, UR22, 0x1, UPT ;  /* 0x000000011600788c */ /* 0x000fe2000bf05270 */
[----:B------:R-:W-:Y:S01]  /*3b30*/  PLOP3.LUT P2, PT, PT, PT, PT, 0x80, 0x8 ;  /* 0x000000000008781c */ /* 0x000fe20003f4f070 */
[----:B------:R-:W-:Y:S02]  /*3b40*/  UIADD3 UR4, UPT, UPT, UR10, 0x1, URZ ;  /* 0x000000010a047890 */ /* 0x000fe4000fffe0ff */
[----:B------:R-:W-:Y:S02]  /*3b50*/  UIADD3 UR25, UPT, UPT, UR5, 0x40, URZ ;  /* 0x0000004005197890 */ /* 0x000fe4000fffe0ff */
[----:B------:R-:W-:Y:S01]  /*3b60*/  UISETP.NE.AND UP1, UPT, UR4, 0x8, UPT ;  /* 0x000000080400788c */ /* 0x000fe2000bf25270 */
[----:B------:R-:W-:Y:S01]  /*3b70*/  PLOP3.LUT P0, PT, PT, PT, UP0, 0x80, 0x8 ;  /* 0x000000000008781c */ /* 0x000fe20003f0f008 */
[----:B------:R-:W-:Y:S02]  /*3b80*/  UIADD3 UR22, UPT, UPT, UR22, -0x1, URZ ;  /* 0xffffffff16167890 */ /* 0x000fe4000fffe0ff */
[----:B------:R-:W-:Y:S02]  /*3b90*/  USEL UR6, URZ, 0x1, UP1 ;  /* 0x00000001ff067887 */ /* 0x000fe40008800000 */
[----:B------:R-:W-:Y:S01]  /*3ba0*/  USEL UR24, UR4, URZ, UP1 ;  /* 0x000000ff04187287 */ /* 0x000fe20008800000 */
[----:B------:R-:W-:Y:S01]  /*3bb0*/  UMOV UR7, 0x40004040 ;  /* 0x4000404000077882 */ /* 0x000fe20000000000 */
[----:B------:R-:W-:Y:S02]  /*3bc0*/  UMOV UR5, 0x40004040 ;  /* 0x4000404000057882 */ /* 0x000fe40000000000 */
[----:B------:R-:W-:Y:S01]  /*3bd0*/  @UP0 ULEA UR4, UR24, UR26, 0x3 ;  /* 0x0000001a18040291 */ /* 0x000fe2000f8e18ff */
[----:B------:R-:W-:Y:S01]  /*3be0*/  LOP3.LUT R8, R8, UR6, RZ, 0x3c, !PT ;  /* 0x0000000608087c12 */ /* 0x000fe2000f8e3cff */
[----:B------:R-:W-:Y:S01]  /*3bf0*/  ULEA UR6, UR10, UR29, 0xa ;  /* 0x0000001d0a067291 */ /* 0x000fe2000f8e50ff */
[----:B------:R-:W-:Y:S02]  /*3c00*/  UMOV UR21, 0x40004040 ;  /* 0x4000404000157882 */ /* 0x000fe40000000000 */
[----:B-1----:R-:W-:Y:S01]  /*3c10*/  @P0 SHF.L.U32 R0, R8, 0x1f, RZ ;  /* 0x0000001f08000819 */ /* 0x002fe200000006ff */
[----:B------:R-:W-:Y:S02]  /*3c20*/  UIADD3 UR20, UPT, UPT, UR6, 0x2, URZ ;  /* 0x0000000206147890 */ /* 0x000fe4000fffe0ff */
[----:B------:R-:W-:Y:S01]  /*3c30*/  UIADD3 UR16, UPT, UPT, UR6, 0x4, URZ ;  /* 0x0000000406107890 */ /* 0x000fe2000fffe0ff */
[----:B------:R2:W3:Y:S01]  /*3c40*/  @P0 SYNCS.PHASECHK.TRANS64.TRYWAIT P2, [UR4], R0 ;  /* 0x00000000ff0005a7 */ /* 0x0004e20008041104 */
[----:B------:R-:W-:Y:S02]  /*3c50*/  ULEA UR4, UR10, UR28, 0x9 ;  /* 0x0000001c0a047291 */ /* 0x000fe4000f8e48ff */
[----:B------:R-:W-:Y:S02]  /*3c60*/  UIADD3 UR12, UPT, UPT, UR6, 0x6, URZ ;  /* 0x00000006060c7890 */ /* 0x000fe4000fffe0ff */
[----:B------:R-:W-:Y:S02]  /*3c70*/  UIADD3 UR18, UPT, UPT, UR4, 0x2, URZ ;  /* 0x0000000204127890 */ /* 0x000fe4000fffe0ff */
[----:B------:R-:W-:Y:S02]  /*3c80*/  UIADD3 UR14, UPT, UPT, UR4, 0x4, URZ ;  /* 0x00000004040e7890 */ /* 0x000fe4000fffe0ff */
[----:B------:R-:W-:Y:S01]  /*3c90*/  UIADD3 UR8, UPT, UPT, UR4, 0x6, URZ ;  /* 0x0000000604087890 */ /* 0x000fe2000fffe0ff */
[----:B------:R2:W-:Y:S01]  /*3ca0*/  UTCHMMA gdesc[UR4], gdesc[UR6], tmem[UR11], tmem[UR38], idesc[UR39], UP2 ;  /* 0x00ff2606040075ea */ /* 0x0005e2000900000b */
[----:B------:R-:W-:Y:S01]  /*3cb0*/  UPLOP3.LUT UP2, UPT, UPT, UPT, UPT, 0x80, 0x8 ;  /* 0x000000000008789c */ /* 0x000fe20003f4f070 */
[----:B------:R-:W-:Y:S01]  /*3cc0*/  UMOV UR19, 0x40004040 ;  /* 0x4000404000137882 */ /* 0x000fe20000000000 */
[----:B------:R-:W-:Y:S01]  /*3cd0*/  UMOV UR17, 0x40004040 ;  /* 0x4000404000117882 */ /* 0x000fe20000000000 */
[----:B------:R2:W-:Y:S01]  /*3ce0*/  UTCHMMA gdesc[UR18], gdesc[UR20], tmem[UR11], tmem[UR36], idesc[UR37], UPT ;  /* 0x00ff2414120075ea */ /* 0x0005e2000b80000b */
[----:B------:R-:W-:Y:S01]  /*3cf0*/  UMOV UR15, 0x40004040 ;  /* 0x40004040000f7882 */ /* 0x000fe20000000000 */
[----:B------:R-:W-:Y:S01]  /*3d00*/  UMOV UR13, 0x40004040 ;  /* 0x40004040000d7882 */ /* 0x000fe20000000000 */
[----:B------:R-:W-:Y:S01]  /*3d10*/  UMOV UR9, 0x40004040 ;  /* 0x4000404000097882 */ /* 0x000fe20000000000 */
[----:B------:R2:W-:Y:S01]  /*3d20*/  UTCHMMA gdesc[UR14], gdesc[UR16], tmem[UR11], tmem[UR34], idesc[UR35], UPT ;  /* 0x00ff22100e0075ea */ /* 0x0005e2000b80000b */
[----:B------:R2:W-:Y:S01]  /*3d30*/  UTCHMMA gdesc[UR8], gdesc[UR12], tmem[UR11], tmem[UR32], idesc[UR33], UPT ;  /* 0x00ff200c080075ea */ /* 0x0005e2000b80000b */
[----:B------:R2:W-:Y:S01]  /*3d40*/  UTCBAR.MULTICAST [UR25], URZ, UR27 ;  /* 0x000000ff190073e9 */ /* 0x0005e2000800081b */
[----:B------:R-:W-:Y:S01]  /*3d50*/  UMOV UR10, UR24 ;  /* 0x00000018000a7c82 */ /* 0x000fe20008000000 */
[----:B------:R-:W-:Y:S05]  /*3d60*/  BRA.U UP3, `(.L_x_70) ;  /* 0xfffffffd03507547 */ /* 0x000fea000b83ffff */
.L_x_67:
[----:B--2---:R-:W-:Y:S01]  /*3d70*/  UIADD3 UR4, UPT, UPT, UR30, 0x1, URZ ;  /* 0x000000011e047890 */ /* 0x004fe2000fffe0ff */
[C---:B------:R-:W-:Y:S01]  /*3d80*/  ISETP.NE.AND P0, PT, R10.reuse, 0x2, PT ;  /* 0x000000020a00780c */ /* 0x040fe20003f05270 */
[----:B------:R-:W-:Y:S02]  /*3d90*/  UIADD3 UR5, UPT, UPT, UR31, 0xf0, URZ ;  /* 0x000000f01f057890 */ /* 0x000fe4000fffe0ff */
[----:B------:R-:W-:Y:S01]  /*3da0*/  UISETP.NE.AND UP0, UPT, UR4, 0x4, UPT ;  /* 0x000000040400788c */ /* 0x000fe2000bf05270 */
[----:B-1----:R-:W-:Y:S02]  /*3db0*/  SEL R0, RZ, 0x1, P0 ;  /* 0x00000001ff007807 */ /* 0x002fe40000000000 */
[----:B------:R-:W-:Y:S01]  /*3dc0*/  SEL R10, R10, RZ, P0 ;  /* 0x000000ff0a0a7207 */ /* 0x000fe20000000000 */
[----:B------:R-:W-:Y:S01]  /*3dd0*/  USEL UR6, URZ, 0x1, UP0 ;  /* 0x00000001ff067887 */ /* 0x000fe20008000000 */
[----:B------:R-:W-:Y:S01]  /*3de0*/  LOP3.LUT R9, R9, R0, RZ, 0x3c, !PT ;  /* 0x0000000009097212 */ /* 0x000fe200078e3cff */
[----:B------:R-:W-:Y:S01]  /*3df0*/  USEL UR30, UR4, URZ, UP0 ;  /* 0x000000ff041e7287 */ /* 0x000fe20008000000 */
[----:B------:R1:W-:Y:S03]  /*3e00*/  UTCBAR [UR5], URZ ;  /* 0x000000ff050073e9 */ /* 0x0003e600080000ff */
[----:B------:R-:W-:Y:S01]  /*3e10*/  LOP3.LUT R11, R11, UR6, RZ, 0x3c, !PT ;  /* 0x000000060b0b7c12 */ /* 0x000fe2000f8e3cff */
[----:B------:R-:W-:Y:S07]  /*3e20*/  @P1 BRA `(.L_x_71) ;  /* 0xfffffff800881947 */ /* 0x000fee000383ffff */
[----:B------:R-:W2:Y:S01]  /*3e30*/  S2UR UR8, SR_CgaCtaId ;  /* 0x00000000000879c3 */ /* 0x000ea20000008800 */
[----:B------:R-:W-:Y:S01]  /*3e40*/  ELECT P0, URZ, PT ;  /* 0x0000000000ff782f */ /* 0x000fe20003800000 */
[----:B------:R-:W-:Y:S01]  /*3e50*/  IMAD.MOV.U32 R0, RZ, RZ, 0x1 ;  /* 0x00000001ff007424 */ /* 0x000fe200078e00ff */
[----:B------:R-:W-:Y:S01]  /*3e60*/  UIADD3 UR26, UPT, UPT, UR26, 0x110, URZ ;  /* 0x000001101a1a7890 */ /* 0x000fe2000fffe0ff */
[----:B------:R-:W-:Y:S01]  /*3e70*/  SHF.L.U32 R2, R11, 0x1f, RZ ;  /* 0x0000001f0b027819 */ /* 0x000fe200000006ff */
[----:B------:R-:W-:-:S03]  /*3e80*/  UMOV UR4, 0x40 ;  /* 0x0000004000047882 */ /* 0x000fc60000000000 */
[----:B------:R-:W-:Y:S01]  /*3e90*/  UVIRTCOUNT.DEALLOC.SMPOOL 0x80 ;  /* 0x000000800000784c */ /* 0x000fe20000000000 */
[----:B--2---:R-:W-:Y:S02]  /*3ea0*/  ULEA UR8, UR8, UR4, 0x18 ;  /* 0x0000000408087291 */ /* 0x004fe4000f8ec0ff */
[----:B------:R-:W-:-:S07]  /*3eb0*/  ULEA UR4, UR30, UR26, 0x3 ;  /* 0x0000001a1e047291 */ /* 0x000fce000f8e18ff */
[----:B------:R2:W-:Y:S02]  /*3ec0*/  @P0 STS.U8 [UR8+0x1c], R0 ;  /* 0x00001c00ff000988 */ /* 0x0005e40008000008 */
[----:B------:R-:W4:Y:S02]  /*3ed0*/  SYNCS.PHASECHK.TRANS64.TRYWAIT P0, [UR4], R2 ;  /* 0x00000002ff0075a7 */ /* 0x000f240008001104 */
[----:B--2-4-:R-:W-:Y:S05]  /*3ee0*/  @!P0 BRA `(.L_x_72) ;  /* 0x0000005000708947 */ /* 0x014fea0003800000 */
.L_x_171:
[----:B------:R-:W-:-:S04]  /*3ef0*/  UIADD3 UR4, UPT, UPT, UR30, 0x1, URZ ;  /* 0x000000011e047890 */ /* 0x000fc8000fffe0ff */
[----:B------:R-:W-:-:S04]  /*3f00*/  UISETP.NE.AND UP0, UPT, UR4, 0x4, UPT ;  /* 0x000000040400788c */ /* 0x000fc8000bf05270 */
[----:B------:R-:W-:Y:S02]  /*3f10*/  USEL UR6, URZ, 0x1, UP0 ;  /* 0x00000001ff067887 */ /* 0x000fe40008000000 */
[----:B------:R-:W-:-:S04]  /*3f20*/  USEL UR4, UR4, URZ, UP0 ;  /* 0x000000ff04047287 */ /* 0x000fc80008000000 */
[----:B-1----:R-:W-:Y:S01]  /*3f30*/  ULEA UR5, UR4, UR26, 0x3 ;  /* 0x0000001a04057291 */ /* 0x002fe2000f8e18ff */
[----:B--2---:R-:W-:-:S04]  /*3f40*/  LOP3.LUT R2, R11, UR6, RZ, 0x3c, !PT ;  /* 0x000000060b027c12 */ /* 0x004fc8000f8e3cff */
[----:B------:R-:W-:-:S04]  /*3f50*/  SHF.L.U32 R3, R2, 0x1f, RZ ;  /* 0x0000001f02037819 */ /* 0x000fc800000006ff */
[----:B------:R-:W1:Y:S02]  /*3f60*/  SYNCS.PHASECHK.TRANS64.TRYWAIT P0, [UR5], R3 ;  /* 0x00000003ff0075a7 */ /* 0x000e640008001105 */
[----:B-1----:R-:W-:Y:S05]  /*3f70*/  @!P0 BRA `(.L_x_73) ;  /* 0x0000005000648947 */ /* 0x002fea0003800000 */
.L_x_173:
        /* <DEDUP_REMOVED lines=9> */
.L_x_175:
[----:B------:R-:W-:-:S04]  /*4010*/  UIADD3 UR4, UPT, UPT, UR4, 0x1, URZ ;  /* 0x0000000104047890 */ /* 0x000fc8000fffe0ff */
[----:B------:R-:W-:-:S04]  /*4020*/  UISETP.NE.AND UP0, UPT, UR4, 0x4, UPT ;  /* 0x000000040400788c */ /* 0x000fc8000bf05270 */
[----:B------:R-:W-:Y:S02]  /*4030*/  USEL UR5, URZ, 0x1, UP0 ;  /* 0x00000001ff057887 */ /* 0x000fe40008000000 */
[----:B------:R-:W-:-:S04]  /*4040*/  USEL UR4, UR4, URZ, UP0 ;  /* 0x000000ff04047287 */ /* 0x000fc80008000000 */
[----:B------:R-:W-:Y:S01]  /*4050*/  ULEA UR4, UR4, UR26, 0x3 ;  /* 0x0000001a04047291 */ /* 0x000fe2000f8e18ff */
[----:B------:R-:W-:-:S04]  /*4060*/  LOP3.LUT R2, R2, UR5, RZ, 0x3c, !PT ;  /* 0x0000000502027c12 */ /* 0x000fc8000f8e3cff */
[----:B------:R-:W-:-:S04]  /*4070*/  SHF.L.U32 R2, R2, 0x1f, RZ ;  /* 0x0000001f02027819 */ /* 0x000fc800000006ff */
[----:B------:R-:W2:Y:S02]  /*4080*/  SYNCS.PHASECHK.TRANS64.TRYWAIT P0, [UR4], R2 ;  /* 0x00000002ff0075a7 */ /* 0x000ea40008001104 */
[----:B--2---:R-:W-:Y:S05]  /*4090*/  @!P0 BRA `(.L_x_75) ;  /* 0x00000050004c8947 */ /* 0x004fea0003800000 */
.L_x_177:
[----:B------:R-:W-:Y:S01]  /*40a0*/  NOP ;  /* 0x0000000000007918 */ /* 0x000fe20000000000 */
[----:B-1----:R-:W1:Y:S01]  /*40b0*/  LDS R0, [UR8+0x14] ;  /* 0x00001408ff007984 */ /* 0x002e620008000800 */
[----:B------:R-:W-:Y:S01]  /*40c0*/  ULOP3.LUT UR4, UR42, 0xffff, URZ, 0xc0, !UPT ;  /* 0x0000ffff2a047892 */ /* 0x000fe2000f8ec0ff */
[----:B------:R-:W-:Y:S01]  /*40d0*/  UMOV UR5, 0xffff ;  /* 0x0000ffff00057882 */ /* 0x000fe20000000000 */
[----:B------:R-:W-:Y:S02]  /*40e0*/  UMOV UR6, 0x1 ;  /* 0x0000000100067882 */ /* 0x000fe40000000000 */
[----:B------:R-:W-:-:S04]  /*40f0*/  USHF.R.U32.HI UR4, URZ, 0x5, UR4 ;  /* 0x00000005ff047899 */ /* 0x000fc80008011604 */
[----:B------:R-:W-:Y:S02]  /*4100*/  USHF.L.U32 UR5, UR5, UR4, URZ ;  /* 0x0000000405057299 */ /* 0x000fe400080006ff */
[----:B------:R-:W-:-:S04]  /*4110*/  USHF.L.U32 UR4, UR6, UR4, URZ ;  /* 0x0000000406047299 */ /* 0x000fc800080006ff */
[----:B-1----:R-:W-:-:S04]  /*4120*/  LOP3.LUT R0, R0, UR5, RZ, 0xc0, !PT ;  /* 0x0000000500007c12 */ /* 0x002fc8000f8ec0ff */
[----:B------:R-:W-:-:S13]  /*4130*/  ISETP.NE.AND P0, PT, R0, UR5, PT ;  /* 0x0000000500007c0c */ /* 0x000fda000bf05270 */
[----:B------:R-:W-:Y:S05]  /*4140*/  @P0 BRA `(.L_x_76) ;  /* 0x0000000000580947 */ /* 0x000fea0003800000 */
[----:B------:R-:W1:Y:S02]  /*4150*/  LDS R0, [UR8+0x18] ;  /* 0x00001808ff007984 */ /* 0x000e640008000800 */
[----:B-1----:R-:W-:-:S04]  /*4160*/  LOP3.LUT R0, R0, UR4, RZ, 0xc0, !PT ;  /* 0x0000000400007c12 */ /* 0x002fc8000f8ec0ff */
[----:B------:R-:W-:-:S13]  /*4170*/  ISETP.NE.AND P0, PT, R0, UR4, PT ;  /* 0x0000000400007c0c */ /* 0x000fda000bf05270 */
[----:B------:R-:W-:Y:S05]  /*4180*/  @P0 BRA `(.L_x_77) ;  /* 0x00000000003c0947 */ /* 0x000fea0003800000 */
[----:B------:R-:W1:Y:S01]  /*4190*/  S2R R2, SR_LANEID ;  /* 0x0000000000027919 */ /* 0x000e620000000000 */
[----:B------:R-:W-:-:S06]  /*41a0*/  ULOP3.LUT UR5, URZ, UR5, URZ, 0x33, !UPT ;  /* 0x00000005ff057292 */ /* 0x000fcc000f8e33ff */
[----:B------:R-:W-:-:S04]  /*41b0*/  IMAD.U32 R0, RZ, RZ, UR5 ;  /* 0x00000005ff007e24 */ /* 0x000fc8000f8e00ff */
[----:B------:R2:W4:Y:S02]  /*41c0*/  REDUX UR7, R0 ;  /* 0x00000000000773c4 */ /* 0x0005240000000000 */
[----:B------:R1:W-:Y:S01]  /*41d0*/  UTCATOMSWS.AND URZ, UR5 ;  /* 0x0000000500ff79e3 */ /* 0x0003e20008000000 */
[----:B--2---:R-:W-:Y:S01]  /*41e0*/  LOP3.LUT R0, RZ, UR4, RZ, 0x33, !PT ;  /* 0x00000004ff007c12 */ /* 0x004fe2000f8e33ff */
[----:B------:R-:W-:Y:S02]  /*41f0*/  VOTEU.ANY UR4, UPT, PT ;  /* 0x0000000000047886 */ /* 0x000fe400038e0100 */
[----:B------:R-:W-:Y:S02]  /*4200*/  UFLO.U32 UR4, UR4 ;  /* 0x00000004000472bd */ /* 0x000fe400080e0000 */
[----:B------:R-:W2:Y:S04]  /*4210*/  REDUX UR6, R0 ;  /* 0x00000000000673c4 */ /* 0x000ea80000000000 */
[----:B-1----:R-:W-:-:S02]  /*4220*/  ISETP.EQ.U32.AND P0, PT, R2, UR4, PT ;  /* 0x0000000402007c0c */ /* 0x002fc4000bf02070 */
[----:B----4-:R-:W-:-:S11]  /*4230*/  MOV R2, UR7 ;  /* 0x0000000700027c02 */ /* 0x010fd60008000f00 */
[----:B------:R1:W-:Y:S01]  /*4240*/  @P0 ATOMS.AND RZ, [UR8+0x14], R2 ;  /* 0x00001402ffff098c */ /* 0x0003e2000a800008 */
[----:B--2---:R-:W-:-:S05]  /*4250*/  IMAD.U32 R0, RZ, RZ, UR6 ;  /* 0x00000006ff007e24 */ /* 0x004fca000f8e00ff */
[----:B------:R1:W-:Y:S01]  /*4260*/  @P0 ATOMS.AND RZ, [UR8+0x18], R0 ;  /* 0x00001800ffff098c */ /* 0x0003e2000a800008 */
[----:B------:R-:W-:Y:S05]  /*4270*/  BRA `(.L_x_78) ;  /* 0x0000000000147947 */ /* 0x000fea0003800000 */
.L_x_77:
[----:B------:R-:W-:Y:S02]  /*4280*/  MOV R2, 0x42a0 ;  /* 0x000042a000027802 */ /* 0x000fe40000000f00 */
[----:B---3-5:R-:W-:Y:S05]  /*4290*/  CALL.REL.NOINC `($__internal_0_$__cuda_sm10x_tcgen05_guardrail_trap_col_being_dealloced_not_returned_by_alloc) ;  /* 0x0000005400347944 */ /* 0x028fea0003c00000 */
[----:B------:R-:W-:Y:S05]  /*42a0*/  BRA `(.L_x_78) ;  /* 0x0000000000087947 */ /* 0x000fea0003800000 */
.L_x_76:
[----:B------:R-:W-:Y:S02]  /*42b0*/  MOV R2, 0x42d0 ;  /* 0x000042d000027802 */ /* 0x000fe40000000f00 */
[----:B---3-5:R-:W-:Y:S05]  /*42c0*/  CALL.REL.NOINC `($__internal_2_$__cuda_sm10x_tcgen05_guardrail_trap_unallocated_columns_being_dealloced) ;  /* 0x0000005400407944 */ /* 0x028fea0003c00000 */
.L_x_78:
[----:B------:R-:W-:Y:S01]  /*42d0*/  NOP ;  /* 0x0000000000007918 */ /* 0x000fe20000000000 */
[----:B------:R-:W-:Y:S05]  /*42e0*/  EXIT ;  /* 0x000000000000794d */ /* 0x000fea0003800000 */
.L_x_60:
[----:B------:R-:W-:-:S09]  /*42f0*/  UISETP.NE.OR UP0, UPT, UR17, 0x3, !UP3 ;  /* 0x000000031100788c */ /* 0x000fd2000df05670 */
[----:B------:R-:W-:Y:S05]  /*4300*/  BRA.U UP0, `(.L_x_79) ;  /* 0x00000011005c7547 */ /* 0x000fea000b800000 */
[----:B------:R-:W2:Y:S01]  /*4310*/  S2UR UR10, SR_CgaCtaId ;  /* 0x00000000000a79c3 */ /* 0x000ea20000008800 */
[----:B------:R-:W3:Y:S01]  /*4320*/  LDCU UR31, c[0x0][0x370] ;  /* 0x00006e00ff1f77ac */ /* 0x000ee20008000800 */
[----:B------:R-:W-:Y:S02]  /*4330*/  HFMA2 R13, -RZ, RZ, 0, 0 ;  /* 0x00000000ff0d7431 */ /* 0x000fe400000001ff */
[----:B------:R-:W-:Y:S01]  /*4340*/  IMAD.MOV.U32 R15, RZ, RZ, 0x1 ;  /* 0x00000001ff0f7424 */ /* 0x000fe200078e00ff */
[----:B------:R-:W-:Y:S01]  /*4350*/  MOV R7, 0x1000 ;  /* 0x0000100000077802 */ /* 0x000fe20000000f00 */
[----:B------:R-:W3:Y:S01]  /*4360*/  LDCU.128 UR44, c[0x0][0xb10] ;  /* 0x00016200ff2c77ac */ /* 0x000ee20008000c00 */
[----:B------:R-:W-:Y:S01]  /*4370*/  IMAD.MOV.U32 R14, RZ, RZ, RZ ;  /* 0x000000ffff0e7224 */ /* 0x000fe200078e00ff */
[----:B------:R-:W4:Y:S01]  /*4380*/  LDC.64 R16, c[0x0][0x348] ;  /* 0x0000d200ff107b82 */ /* 0x000f220000000a00 */
[----:B------:R-:W1:Y:S01]  /*4390*/  LDCU UR30, c[0x0][0x374] ;  /* 0x00006e80ff1e77ac */ /* 0x000e620008000800 */
[----:B------:R-:W2:Y:S06]  /*43a0*/  LDCU UR15, c[0x0][0xb0c] ;  /* 0x00016180ff0f77ac */ /* 0x000eac0008000800 */
[----:B------:R-:W4:Y:S01]  /*43b0*/  LDC.64 R2, c[0x0][0x888] ;  /* 0x00022200ff027b82 */ /* 0x000f220000000a00 */
[----:B------:R-:W4:Y:S01]  /*43c0*/  LDCU UR49, c[0x0][0xb20] ;  /* 0x00016400ff3177ac */ /* 0x000f220008000800 */
[----:B------:R-:W4:Y:S06]  /*43d0*/  LDCU UR4, c[0x0][0xb30] ;  /* 0x00016600ff0477ac */ /* 0x000f2c0008000800 */
[----:B------:R-:W4:Y:S01]  /*43e0*/  LDC.64 R4, c[0x0][0x890] ;  /* 0x00022400ff047b82 */ /* 0x000f220000000a00 */
[----:B------:R-:W-:Y:S01]  /*43f0*/  UMOV UR21, 0x400 ;  /* 0x0000040000157882 */ /* 0x000fe20000000000 */
[----:B---3--:R-:W-:-:S02]  /*4400*/  UIMAD.WIDE.U32 UR6, UR31, UR44, URZ ;  /* 0x0000002c1f0672a5 */ /* 0x008fc4000f8e00ff */
[----:B-1----:R-:W-:Y:S02]  /*4410*/  UIMAD.WIDE.U32 UR8, UR30, UR47, URZ ;  /* 0x0000002f1e0872a5 */ /* 0x002fe4000f8e00ff */
[----:B--2---:R-:W-:Y:S02]  /*4420*/  ULEA UR21, UR10, UR21, 0x18 ;  /* 0x000000150a157291 */ /* 0x004fe4000f8ec0ff */
[----:B------:R-:W-:Y:S02]  /*4430*/  UPLOP3.LUT UP3, UPT, UPT, UPT, UPT, 0x40, 0x4 ;  /* 0x000000000004789c */ /* 0x000fe40003f6e870 */
[----:B------:R-:W-:Y:S02]  /*4440*/  UIADD3 UR37, UPT, UPT, UR21, 0x98, URZ ;  /* 0x0000009815257890 */ /* 0x000fe4000fffe0ff */
[----:B------:R-:W-:Y:S02]  /*4450*/  UIADD3 UR33, UPT, UPT, UR21, 0x80, URZ ;  /* 0x0000008015217890 */ /* 0x000fe4000fffe0ff */
[----:B------:R-:W-:-:S02]  /*4460*/  UIADD3 UR25, UPT, UPT, UR21, 0x88, URZ ;  /* 0x0000008815197890 */ /* 0x000fc4000fffe0ff */
[----:B------:R-:W-:Y:S01]  /*4470*/  UIADD3 UR17, UPT, UPT, UR21, 0x90, URZ ;  /* 0x0000009015117890 */ /* 0x000fe2000fffe0ff */
[----:B------:R-:W-:Y:S01]  /*4480*/  UMOV UR6, UR7 ;  /* 0x0000000700067c82 */ /* 0x000fe20008000000 */
[----:B------:R-:W-:Y:S01]  /*4490*/  UMOV UR41, UR9 ;  /* 0x0000000900297c82 */ /* 0x000fe20008000000 */
[----:B------:R-:W-:Y:S02]  /*44a0*/  UISETP.GE.AND UP0, UPT, UR42, 0x1, UPT ;  /* 0x000000012a00788c */ /* 0x000fe4000bf06270 */
[----:B------:R-:W-:Y:S01]  /*44b0*/  UISETP.NE.AND UP4, UPT, UR42, 0x1, UPT ;  /* 0x000000012a00788c */ /* 0x000fe2000bf85270 */
[----:B------:R-:W1:Y:S01]  /*44c0*/  LDCU.64 UR22, c[0x0][0xb28] ;  /* 0x00016500ff1677ac */ /* 0x000e620008000a00 */
[----:B------:R-:W-:Y:S02]  /*44d0*/  UISETP.NE.AND UP6, UPT, UR15, 0x1, UPT ;  /* 0x000000010f00788c */ /* 0x000fe4000bfc5270 */
[----:B------:R-:W-:Y:S02]  /*44e0*/  UISETP.NE.AND UP5, UPT, UR46, 0x1, UPT ;  /* 0x000000012e00788c */ /* 0x000fe4000bfa5270 */
[----:B------:R-:W-:-:S02]  /*44f0*/  UPRMT UR37, UR10, 0x654, UR37 ;  /* 0x000006540a257896 */ /* 0x000fc40008000025 */
[----:B------:R-:W-:Y:S02]  /*4500*/  USHF.R.U32.HI UR43, URZ, UR45, UR6 ;  /* 0x0000002dff2b7299 */ /* 0x000fe40008011606 */
[----:B------:R-:W-:Y:S02]  /*4510*/  UPRMT UR40, UR10, 0x654, UR33 ;  /* 0x000006540a287896 */ /* 0x000fe40008000021 */
[----:B------:R-:W-:Y:S02]  /*4520*/  UPRMT UR39, UR10, 0x654, UR25 ;  /* 0x000006540a277896 */ /* 0x000fe40008000019 */
[----:B------:R-:W-:Y:S02]  /*4530*/  UPRMT UR38, UR10, 0x654, UR17 ;  /* 0x000006540a267896 */ /* 0x000fe40008000011 */
[----:B----4-:R-:W-:Y:S02]  /*4540*/  USHF.R.U32.HI UR41, URZ, UR49, UR41 ;  /* 0x00000031ff297299 */ /* 0x010fe40008011629 */
[----:B------:R-:W-:-:S11]  /*4550*/  UISETP.NE.AND UP2, UPT, UR4, 0x1, UPT ;  /* 0x000000010400788c */ /* 0x000fd6000bf45270 */
.L_x_90:
[C---:B------:R-:W-:Y:S02]  /*4560*/  LEA R12, R14.reuse, UR21, 0x3 ;  /* 0x000000150e0c7c11 */ /* 0x040fe4000f8e18ff */
[----:B------:R-:W-:Y:S02]  /*4570*/  SHF.L.U32 R0, R13, 0x1f, RZ ;  /* 0x0000001f0d007819 */ /* 0x000fe400000006ff */
[----:B------:R-:W-:Y:S02]  /*4580*/  LEA R8, R14, UR21, 0x4 ;  /* 0x000000150e087c11 */ /* 0x000fe4000f8e20ff */
[----:B--2---:R-:W2:Y:S02]  /*4590*/  SYNCS.PHASECHK.TRANS64.TRYWAIT P0, [R12+URZ+0xd0], R0 ;  /* 0x0000d0000c0075a7 */ /* 0x004ea400080011ff */
[----:B--2---:R-:W-:Y:S05]  /*45a0*/  @!P0 BRA `(.L_x_80) ;  /* 0x0000004c00208947 */ /* 0x004fea0003800000 */
.L_x_178:
        /* <DEDUP_REMOVED lines=8> */
[----:B---3--:R-:W-:Y:S11]  /*4630*/  LOP3.LUT P0, RZ, R10, 0x1, RZ, 0xc0, !PT ;  /* 0x000000010aff7812 */ /* 0x008ff6000780c0ff */
[----:B------:R-:W-:Y:S02]  /*4640*/  @!UPT UIADD3 URZ, UPT, UPT, URZ, URZ, URZ ;  /* 0x000000fffffff290 */ /* 0x000fe4000fffe0ff */
[----:B----4-:R-:W-:Y:S01]  /*4650*/  VOTEU.ANY UP1, P0 ;  /* 0x0000000000ff7886 */ /* 0x010fe20000020100 */
[----:B------:R-:W-:Y:S11]  /*4660*/  PLOP3.LUT P0, PT, PT, PT, UP1, 0x80, 0x8 ;  /* 0x000000000008781c */ /* 0x000ff60003f0f018 */
[----:B------:R-:W-:Y:S02]  /*4670*/  @!UPT UIADD3 URZ, UPT, UPT, URZ, URZ, URZ ;  /* 0x000000fffffff290 */ /* 0x000fe4000fffe0ff */
[----:B--2---:R-:W-:Y:S02]  /*4680*/  @P0 SHF.R.U32.HI R0, RZ, 0x10, R9 ;  /* 0x00000010ff000819 */ /* 0x004fe40000011609 */
[----:B------:R-:W-:Y:S02]  /*4690*/  @P0 MOV R6, R8 ;  /* 0x0000000800060202 */ /* 0x000fe40000000f00 */
[----:B------:R-:W-:Y:S01]  /*46a0*/  @P0 R2UR UR4, R0 ;  /* 0x00000000000402ca */ /* 0x000fe200000e0000 */
[----:B------:R-:W-:Y:S01]  /*46b0*/  VIADD R0, R12, 0xe0 ;  /* 0x000000e00c007836 */ /* 0x000fe20000000000 */
[----:B------:R-:W-:Y:S02]  /*46c0*/  @P0 LOP3.LUT R8, R9, 0xffff, RZ, 0xc0, !PT ;  /* 0x0000ffff09080812 */ /* 0x000fe400078ec0ff */
[----:B------:R-:W-:Y:S02]  /*46d0*/  @P0 R2UR UR6, R6 ;  /* 0x00000000060602ca */ /* 0x000fe400000e0000 */
[----:B------:R-:W-:Y:S02]  /*46e0*/  PRMT R0, RZ, 0x654, R0 ;  /* 0x00000654ff007816 */ /* 0x000fe40000000000 */
[----:B------:R-:W-:Y:S02]  /*46f0*/  @P0 R2UR UR5, R8 ;  /* 0x00000000080502ca */ /* 0x000fe400000e0000 */
[----:B------:R2:W-:Y:S03]  /*4700*/  SYNCS.ARRIVE.TRANS64.RED.A1T0 RZ, [R0+URZ], RZ ;  /* 0x000000ff00ff79a7 */ /* 0x0005e600081004ff */
[----:B------:R-:W-:Y:S04]  /*4710*/  @UP1 UMOV UR29, UR4 ;  /* 0x00000004001d1c82 */ /* 0x000fe80008000000 */
[----:B------:R-:W-:Y:S04]  /*4720*/  @UP1 UMOV UR14, UR6 ;  /* 0x00000006000e1c82 */ /* 0x000fe80008000000 */
[----:B------:R-:W-:Y:S01]  /*4730*/  @UP1 UMOV UR13, UR5 ;  /* 0x00000005000d1c82 */ /* 0x000fe20008000000 */
[----:B------:R-:W-:Y:S05]  /*4740*/  BRA.U !UP0, `(.L_x_81) ;  /* 0x0000000108a47547 */ /* 0x000fea000b800000 */
[----:B------:R-:W-:Y:S02]  /*4750*/  UIMAD.WIDE.U32 UR18, UR13, UR47, URZ ;  /* 0x0000002f0d1272a5 */ /* 0x000fe4000f8e00ff */
[----:B------:R-:W-:Y:S02]  /*4760*/  UIMAD.WIDE.U32 UR26, UR14, UR44, URZ ;  /* 0x0000002c0e1a72a5 */ /* 0x000fe4000f8e00ff */
[----:B------:R-:W-:Y:S02]  /*4770*/  USEL UR4, UR30, UR41, !UP5 ;  /* 0x000000291e047287 */ /* 0x000fe4000e800000 */
[----:B------:R-:W-:Y:S02]  /*4780*/  USEL UR7, UR31, UR43, !UP6 ;  /* 0x0000002b1f077287 */ /* 0x000fe4000f000000 */
[----:B-1----:R-:W-:Y:S02]  /*4790*/  UIMAD.WIDE.U32 UR8, UR4, UR22, URZ ;  /* 0x00000016040872a5 */ /* 0x002fe4000f8e00ff */
[----:B------:R-:W-:Y:S01]  /*47a0*/  UIMAD.WIDE.U32 UR10, UR7, UR22, URZ ;  /* 0x00000016070a72a5 */ /* 0x000fe2000f8e00ff */
[----:B------:R-:W-:Y:S02]  /*47b0*/  UMOV UR5, UR19 ;  /* 0x0000001300057c82 */ /* 0x000fe40008000000 */
[----:B------:R-:W-:Y:S03]  /*47c0*/  USHF.R.U32.HI UR6, URZ, UR49, UR5 ;  /* 0x00000031ff067299 */ /* 0x000fe60008011605 */
[----:B------:R-:W-:Y:S01]  /*47d0*/  UMOV UR5, UR27 ;  /* 0x0000001b00057c82 */ /* 0x000fe20008000000 */
[----:B------:R-:W-:Y:S02]  /*47e0*/  USEL UR6, UR13, UR6, !UP5 ;  /* 0x000000060d067287 */ /* 0x000fe4000e800000 */
[----:B------:R-:W-:Y:S03]  /*47f0*/  USHF.R.U32.HI UR12, URZ, UR45, UR5 ;  /* 0x0000002dff0c7299 */ /* 0x000fe60008011605 */
[----:B------:R-:W-:Y:S02]  /*4800*/  UMOV UR5, UR9 ;  /* 0x0000000900057c82 */ /* 0x000fe40008000000 */
[----:B------:R-:W-:Y:S03]  /*4810*/  @UP4 USHF.R.U32.HI UR4, URZ, UR23, UR5 ;  /* 0x00000017ff044299 */ /* 0x000fe60008011605 */
[----:B------:R-:W-:Y:S01]  /*4820*/  UMOV UR5, UR11 ;  /* 0x0000000b00057c82 */ /* 0x000fe20008000000 */
[----:B------:R-:W-:Y:S02]  /*4830*/  UIMAD UR4, UR42, UR4, URZ ;  /* 0x000000042a0472a4 */ /* 0x000fe4000f8e02ff */
[----:B------:R-:W-:Y:S02]  /*4840*/  @UP4 USHF.R.U32.HI UR7, URZ, UR23, UR5 ;  /* 0x00000017ff074299 */ /* 0x000fe40008011605 */
[----:B------:R-:W-:Y:S02]  /*4850*/  UIMAD.WIDE.U32 UR10, UR6, UR22, URZ ;  /* 0x00000016060a72a5 */ /* 0x000fe4000f8e00ff */
[----:B------:R-:W-:Y:S02]  /*4860*/  USEL UR5, UR14, UR12, !UP6 ;  /* 0x0000000c0e057287 */ /* 0x000fe4000f000000 */
[----:B------:R-:W-:Y:S02]  /*4870*/  UIMAD UR8, UR42, UR7, URZ ;  /* 0x000000072a0872a4 */ /* 0x000fe4000f8e02ff */
[----:B------:R-:W-:Y:S03]  /*4880*/  UISETP.GE.AND UP0, UPT, UR6, UR4, UPT ;  /* 0x000000040600728c */ /* 0x000fe6000bf06270 */
[----:B------:R-:W-:Y:S01]  /*4890*/  UMOV UR4, UR11 ;  /* 0x0000000b00047c82 */ /* 0x000fe20008000000 */
[----:B------:R-:W-:Y:S02]  /*48a0*/  UISETP.GE.OR UP0, UPT, UR5, UR8, UP0 ;  /* 0x000000080500728c */ /* 0x000fe40008706670 */
[----:B------:R-:W-:Y:S02]  /*48b0*/  USHF.R.U32.HI UR4, URZ, UR23, UR4 ;  /* 0x00000017ff047299 */ /* 0x000fe40008011604 */
[----:B------:R-:W-:Y:S02]  /*48c0*/  UIMAD.WIDE.U32 UR8, UR5, UR22, URZ ;  /* 0x00000016050872a5 */ /* 0x000fe4000f8e00ff */
[----:B------:R-:W-:Y:S04]  /*48d0*/  USEL UR10, UR6, UR4, !UP4 ;  /* 0x00000004060a7287 */ /* 0x000fe8000e000000 */
[----:B------:R-:W-:Y:S01]  /*48e0*/  UIADD3 UR11, UPT, UPT, -UR10, URZ, URZ ;  /* 0x000000ff0a0b7290 */ /* 0x000fe2000fffe1ff */
[----:B------:R-:W-:Y:S02]  /*48f0*/  @!UP0 UMOV UR4, UR9 ;  /* 0x0000000900048c82 */ /* 0x000fe40008000000 */
[----:B------:R-:W-:Y:S02]  /*4900*/  @!UP0 USHF.R.U32.HI UR4, URZ, UR23, UR4 ;  /* 0x00000017ff048299 */ /* 0x000fe40008011604 */
[----:B------:R-:W-:Y:S02]  /*4910*/  UIMAD UR8, UR42, UR11, UR6 ;  /* 0x0000000b2a0872a4 */ /* 0x000fe4000f8e0206 */
[----:B------:R-:W-:Y:S04]  /*4920*/  @!UP0 USEL UR4, UR5, UR4, !UP4 ;  /* 0x0000000405048287 */ /* 0x000fe8000e000000 */
[----:B------:R-:W-:Y:S02]  /*4930*/  @!UP0 UIMAD UR8, UR7, UR8, UR4 ;  /* 0x00000008070882a4 */ /* 0x000fe4000f8e0204 */
[----:B------:R-:W-:Y:S02]  /*4940*/  @!UP0 UIADD3 UR9, UPT, UPT, UR10, -UR4, URZ ;  /* 0x800000040a098290 */ /* 0x000fe4000fffe0ff */
[----:B------:R-:W-:Y:S02]  /*4950*/  UIADD3 UR4, UPT, UPT, -UR5, URZ, URZ ;  /* 0x000000ff05047290 */ /* 0x000fe4000fffe1ff */
[----:B------:R-:W-:Y:S02]  /*4960*/  UIADD3 UR7, UPT, UPT, -UR6, URZ, URZ ;  /* 0x000000ff06077290 */ /* 0x000fe4000fffe1ff */
[----:B------:R-:W-:Y:S02]  /*4970*/  @!UP0 UIMAD UR6, UR9, UR42, UR5 ;  /* 0x0000002a090682a4 */ /* 0x000fe4000f8e0205 */
[----:B------:R-:W-:Y:S02]  /*4980*/  UIMAD UR14, UR15, UR4, UR14 ;  /* 0x000000040f0e72a4 */ /* 0x000fe4000f8e020e */
[----:B------:R-:W-:Y:S01]  /*4990*/  UIMAD UR13, UR46, UR7, UR13 ;  /* 0x000000072e0d72a4 */ /* 0x000fe2000f8e020d */
[----:B------:R-:W-:Y:S02]  /*49a0*/  @!UP0 UMOV UR5, UR8 ;  /* 0x0000000800058c82 */ /* 0x000fe40008000000 */
[----:B------:R-:W-:Y:S02]  /*49b0*/  UIMAD UR14, UR5, UR15, UR14 ;  /* 0x0000000f050e72a4 */ /* 0x000fe4000f8e020e */
[----:B------:R-:W-:Y:S11]  /*49c0*/  UIMAD UR13, UR6, UR46, UR13 ;  /* 0x0000002e060d72a4 */ /* 0x000ff6000f8e020d */
[----:B------:R-:W-:Y:S01]  /*49d0*/  @!UPT UIADD3 URZ, UPT, UPT, URZ, URZ, URZ ;  /* 0x000000fffffff290 */ /* 0x000fe2000fffe0ff */
.L_x_81:
[----:B------:R-:W3:Y:S01]  /*49e0*/  @!UP2 LDCU.128 UR8, c[0x0][0xb10] ;  /* 0x00016200ff08a7ac */ /* 0x000ee20008000c00 */
[C---:B------:R-:W-:Y:S02]  /*49f0*/  ISETP.NE.U32.AND P1, PT, R4.reuse, RZ, PT ;  /* 0x000000ff0400720c */ /* 0x040fe40003f25070 */
[----:B------:R-:W-:Y:S02]  /*4a00*/  ISETP.NE.U32.AND P0, PT, R4, RZ, PT ;  /* 0x000000ff0400720c */ /* 0x000fe40003f05070 */
[C---:B------:R-:W-:Y:S02]  /*4a10*/  ISETP.NE.AND.EX P1, PT, R5.reuse, RZ, PT, P1 ;  /* 0x000000ff0500720c */ /* 0x040fe40003f25310 */
[----:B------:R-:W-:Y:S01]  /*4a20*/  ISETP.NE.AND.EX P0, PT, R5, RZ, PT, P0 ;  /* 0x000000ff0500720c */ /* 0x000fe20003f05300 */
[----:B------:R-:W4:Y:S01]  /*4a30*/  @!UP2 LDCU UR5, c[0x0][0xb0c] ;  /* 0x00016180ff05a7ac */ /* 0x000f220008000800 */
[----:B------:R-:W-:Y:S01]  /*4a40*/  SHF.L.U32 R9, R15, 0x1f, RZ ;  /* 0x0000001f0f097819 */ /* 0x000fe200000006ff */
[----:B------:R-:W-:Y:S02]  /*4a50*/  USHF.L.U32 UR35, UR16, 0x6, URZ ;  /* 0x0000000610237899 */ /* 0x000fe400080006ff */
[----:B------:R-:W-:Y:S02]  /*4a60*/  USHF.L.U32 UR34, UR20, 0x7, URZ ;  /* 0x0000000714227899 */ /* 0x000fe400080006ff */
[----:B---3--:R-:W-:Y:S07]  /*4a70*/  UIMAD.WIDE.U32 UR6, UR14, UR8, URZ ;  /* 0x000000080e0672a5 */ /* 0x008fee000f8e00ff */
[----:B------:R-:W-:Y:S01]  /*4a80*/  @!UP2 UMOV UR4, UR7 ;  /* 0x000000070004ac82 */ /* 0x000fe20008000000 */
[----:B----4-:R-:W-:Y:S02]  /*4a90*/  @!UP2 UISETP.NE.AND UP0, UPT, UR5, 0x1, UPT ;  /* 0x000000010500a88c */ /* 0x010fe4000bf05270 */
[----:B------:R-:W-:Y:S02]  /*4aa0*/  @!UP2 USHF.R.U32.HI UR4, URZ, UR9, UR4 ;  /* 0x00000009ff04a299 */ /* 0x000fe40008011604 */
[----:B------:R-:W-:Y:S02]  /*4ab0*/  UIMAD.WIDE.U32 UR6, UR13, UR11, URZ ;  /* 0x0000000b0d0672a5 */ /* 0x000fe4000f8e00ff */
[----:B------:R-:W-:Y:S02]  /*4ac0*/  @!UP2 USEL UR8, UR14, UR4, !UP0 ;  /* 0x000000040e08a287 */ /* 0x000fe4000c000000 */
[----:B------:R-:W-:Y:S03]  /*4ad0*/  @!UP2 UISETP.NE.AND UP0, UPT, UR10, 0x1, UPT ;  /* 0x000000010a00a88c */ /* 0x000fe6000bf05270 */
[----:B------:R-:W-:Y:S02]  /*4ae0*/  @!UP2 UMOV UR6, UR7 ;  /* 0x000000070006ac82 */ /* 0x000fe40008000000 */
[----:B------:R-:W3:Y:S02]  /*4af0*/  @!UP2 LDCU UR4, c[0x0][0xb20] ;  /* 0x00016400ff04a7ac */ /* 0x000ee40008000800 */
[----:B---3--:R-:W-:Y:S04]  /*4b00*/  @!UP2 USHF.R.U32.HI UR6, URZ, UR4, UR6 ;  /* 0x00000004ff06a299 */ /* 0x008fe80008011606 */
[----:B------:R-:W-:Y:S04]  /*4b10*/  @!UP2 USEL UR6, UR13, UR6, !UP0 ;  /* 0x000000060d06a287 */ /* 0x000fe8000c000000 */
[----:B------:R-:W-:Y:S02]  /*4b20*/  @!UP2 UIADD3 UR4, UPT, UPT, -UR8, UR6, URZ ;  /* 0x000000060804a290 */ /* 0x000fe4000fffe1ff */
[----:B------:R-:W-:Y:S02]  /*4b30*/  @!UP2 UIADD3 UR6, UPT, UPT, UR8, -UR6, URZ ;  /* 0x800000060806a290 */ /* 0x000fe4000fffe0ff */
[----:B------:R-:W-:Y:S02]  /*4b40*/  @!UP2 UIMAD UR14, UR4, UR5, UR14 ;  /* 0x00000005040ea2a4 */ /* 0x000fe4000f8e020e */
[----:B------:R-:W-:Y:S01]  /*4b50*/  @!UP2 UIMAD UR13, UR6, UR10, UR13 ;  /* 0x0000000a060da2a4 */ /* 0x000fe2000f8e020d */
[----:B------:R-:W-:Y:S11]  /*4b60*/  BRA.U UP3, `(.L_x_82) ;  /* 0x0000000103107547 */ /* 0x000ff6000b800000 */
[----:B------:R-:W-:Y:S04]  /*4b70*/  MOV R6, UR48 ;  /* 0x0000003000067c02 */ /* 0x000fe80008000f00 */
[----:B------:R-:W-:Y:S04]  /*4b80*/  SHF.L.U32 R6, R6, 0x1f, RZ ;  /* 0x0000001f06067819 */ /* 0x000fe800000006ff */
[----:B------:R-:W3:Y:S02]  /*4b90*/  SYNCS.PHASECHK.TRANS64.TRYWAIT P2, [UR21+0xc8], R6 ;  /* 0x0000c806ff0075a7 */ /* 0x000ee40008041115 */
[----:B---3--:R-:W-:Y:S05]  /*4ba0*/  @!P2 BRA `(.L_x_83) ;  /* 0x0000004400b4a947 */ /* 0x008fea0003800000 */
.L_x_82:
[----:B------:R-:W-:Y:S05]  /*4bb0*/  @!P1 BRA `(.L_x_84) ;  /* 0x0000000000309947 */ /* 0x000fea0003800000 */
[----:B------:R-:W-:Y:S01]  /*4bc0*/  ISETP.NE.U32.AND P1, PT, R2, RZ, PT ;  /* 0x000000ff0200720c */ /* 0x000fe20003f25070 */
[----:B------:R-:W3:Y:S01]  /*4bd0*/  LDCU.64 UR4, c[0x0][0x358] ;  /* 0x00006b00ff0477ac */ /* 0x000ee20008000a00 */
[----:B------:R-:W-:Y:S02]  /*4be0*/  IMAD.MOV.U32 R45, RZ, RZ, 0x1 ;  /* 0x00000001ff2d7424 */ /* 0x000fe400078e00ff */
[----:B------:R-:W-:Y:S11]  /*4bf0*/  ISETP.NE.AND.EX P1, PT, R3, RZ, PT, P1 ;  /* 0x000000ff0300720c */ /* 0x000ff60003f25310 */
[----:B------:R-:W-:Y:S02]  /*4c00*/  @!UPT UIADD3 URZ, UPT, UPT, URZ, URZ, URZ ;  /* 0x000000fffffff290 */ /* 0x000fe4000fffe0ff */
[----:B------:R-:W4:Y:S01]  /*4c10*/  @P1 LDC.64 R10, c[0x0][0x888] ;  /* 0x00022200ff0a1b82 */ /* 0x000f220000000a00 */
[----:B--2---:R-:W-:Y:S04]  /*4c20*/  @P1 IMAD R0, R4, UR36, RZ ;  /* 0x0000002404001c24 */ /* 0x004fe8000f8e02ff */
[----:B----4-:R-:W-:Y:S04]  /*4c30*/  @P1 IMAD.WIDE R10, R0, 0x4, R10 ;  /* 0x00000004000a1825 */ /* 0x010fe800078e020a */
[----:B------:R-:W-:Y:S01]  /*4c40*/  HFMA2 R0, -RZ, RZ, 0, 5.9604644775390625e-08 ;  /* 0x00000001ff007431 */ /* 0x000fe200000001ff */
[----:B---3-5:R3:W5:Y:S04]  /*4c50*/  @P1 LDG.E R27, desc[UR4][R10.64] ;  /* 0x000000040a1b1981 */ /* 0x028768000c1e1900 */
[----:B------:R-:W-:Y:S01]  /*4c60*/  @!P1 PRMT R45, R0, 0x7610, R45 ;  /* 0x00007610002d9816 */ /* 0x000fe2000000002d */
[----:B---3--:R-:W4:Y:S06]  /*4c70*/  @!P1 LDC R27, c[0x0][0x880] ;  /* 0x00022000ff1b9b82 */ /* 0x008f2c0000000800 */
.L_x_84:
[----:B----45:R-:W-:Y:S01]  /*4c80*/  @!P0 FSETP.EQ.AND P1, PT, R27, RZ, PT ;  /* 0x000000ff1b00820b */ /* 0x030fe20003f22000 */
[----:B------:R-:W-:Y:S01]  /*4c90*/  @!UPT UIADD3 URZ, UPT, UPT, URZ, URZ, URZ ;  /* 0x000000fffffff290 */ /* 0x000fe2000fffe0ff */
[----:B------:R-:W-:Y:S11]  /*4ca0*/  @!P0 BRA `(.L_x_85) ;  /* 0x0000000000188947 */ /* 0x000ff60003800000 */
[----:B------:R-:W-:Y:S02]  /*4cb0*/  LOP3.LUT P0, RZ, R45, 0xff, RZ, 0xc0, !PT ;  /* 0x000000ff2dff7812 */ /* 0x000fe4000780c0ff */
[----:B------:R-:W-:Y:S04]  /*4cc0*/  ISETP.NE.U32.AND P1, PT, R2, RZ, PT ;  /* 0x000000ff0200720c */ /* 0x000fe80003f25070 */
[----:B------:R-:W-:Y:S04]  /*4cd0*/  ISETP.NE.AND.EX P1, PT, R3, RZ, PT, P1 ;  /* 0x000000ff0300720c */ /* 0x000fe80003f25310 */
[----:B------:R-:W-:Y:S03]  /*4ce0*/  PLOP3.LUT P1, PT, P1, PT, PT, 0x8, 0x80 ;  /* 0x000000000080781c */ /* 0x000fe60000f2e170 */
[----:B------:R-:W-:Y:S11]  /*4cf0*/  @P0 FSETP.EQ.AND P1, PT, R27, RZ, PT ;  /* 0x000000ff1b00020b */ /* 0x000ff60003f22000 */
[----:B------:R-:W-:Y:S02]  /*4d00*/  @!UPT UIADD3 URZ, UPT, UPT, URZ, URZ, URZ ;  /* 0x000000fffffff290 */ /* 0x000fe4000fffe0ff */
.L_x_85:
[----:B------:R-:W3:Y:S01]  /*4d10*/  SYNCS.PHASECHK.TRANS64.TRYWAIT P2, [UR21+0xa0], R9 ;  /* 0x0000a009ff0075a7 */ /* 0x000ee20008041115 */
[----:B------:R-:W-:Y:S04]  /*4d20*/  ELECT P0, URZ, PT ;  /* 0x0000000000ff782f */ /* 0x000fe80003800000 */
[----:B------:R-:W-:Y:S11]  /*4d30*/  PLOP3.LUT P1, PT, P1, P0, PT, 0xf2, 0x2f ;  /* 0x00000000002f781c */ /* 0x000ff60000f21e72 */
[----:B------:R-:W-:Y:S02]  /*4d40*/  @!UPT UIADD3 URZ, UPT, UPT, URZ, URZ, URZ ;  /* 0x000000fffffff290 */ /* 0x000fe4000fffe0ff */
[----:B------:R-:W-:Y:S05]  /*4d50*/  @!P1 IADD3 R8, P0, PT, R16, 0x580, RZ ;  /* 0x0000058010089810 */ /* 0x000fea0007f1e0ff */
[----:B--2---:R-:W-:Y:S01]  /*4d60*/  @!P1 IMAD.X R6, RZ, RZ, R17, P0 ;  /* 0x000000ffff069224 */ /* 0x004fe200000e0611 */
[----:B---3--:R-:W-:Y:S07]  /*4d70*/  @!P2 BRA `(.L_x_86) ;  /* 0x000000440058a947 */ /* 0x008fee0003800000 */
.L_x_181:
[----:B------:R-:W-:Y:S01]  /*4d80*/  @!P1 R2UR UR5, R8 ;  /* 0x00000000080592ca */ /* 0x000fe200000e0000 */
[----:B------:R-:W-:Y:S01]  /*4d90*/  VOTEU.ALL UP0, P1 ;  /* 0x0000000000ff7886 */ /* 0x000fe20000800000 */
[----:B------:R-:W-:Y:S01]  /*4da0*/  @!P1 R2UR UR4, R6 ;  /* 0x00000000060492ca */ /* 0x000fe200000e0000 */
[----:B--2---:R-:W-:Y:S01]  /*4db0*/  @!P1 IMAD.MOV.U32 R0, RZ, RZ, 0x1000 ;  /* 0x00001000ff009424 */ /* 0x004fe200078e00ff */
[----:B------:R-:W-:Y:S01]  /*4dc0*/  UMOV UR6, 0x0 ;  /* 0x0000000000067882 */ /* 0x000fe20000000000 */
[----:B------:R-:W-:Y:S01]  /*4dd0*/  UMOV UR7, 0x10000000 ;  /* 0x1000000000077882 */ /* 0x000fe20000000000 */
[----:B------:R-:W-:Y:S01]  /*4de0*/  @!UP0 UIADD3 UR32, UPT, UPT, UR21, 0x200, URZ ;  /* 0x0000020015208890 */ /* 0x000fe2000fffe0ff */
[----:B------:R-:W-:Y:S01]  /*4df0*/  @!P1 IADD3 R8, P0, PT, R16, 0x580, RZ ;  /* 0x0000058010089810 */ /* 0x000fe20007f1e0ff */
[----:B------:R-:W-:Y:S04]  /*4e00*/  VOTEU.ALL UP0, P1 ;  /* 0x0000000000ff7886 */ /* 0x000fe80000800000 */
[----:B------:R-:W-:Y:S02]  /*4e10*/  @!P1 IMAD.X R6, RZ, RZ, R17, P0 ;  /* 0x000000ffff069224 */ /* 0x000fe400000e0611 */
[----:B------:R-:W-:Y:S02]  /*4e20*/  IMAD.U32 R10, RZ, RZ, UR5 ;  /* 0x00000005ff0a7e24 */ /* 0x000fe4000f8e00ff */
[----:B------:R-:W-:Y:S03]  /*4e30*/  IMAD.U32 R11, RZ, RZ, UR4 ;  /* 0x00000004ff0b7e24 */ /* 0x000fe6000f8e00ff */
[----:B------:R-:W-:Y:S02]  /*4e40*/  @!P1 R2UR UR4, R10 ;  /* 0x000000000a0492ca */ /* 0x000fe400000e0000 */
[----:B------:R-:W-:Y:S11]  /*4e50*/  @!P1 R2UR UR5, R11 ;  /* 0x000000000b0592ca */ /* 0x000ff600000e0000 */
[----:B------:R-:W-:Y:S02]  /*4e60*/  @!UPT UIADD3 URZ, UPT, UPT, URZ, URZ, URZ ;  /* 0x000000fffffff290 */ /* 0x000fe4000fffe0ff */
[----:B------:R2:W-:Y:S01]  /*4e70*/  @!UP0 UTMALDG.3D [UR32], [UR4], desc[UR6] ;  /* 0x00000620040085b4 */ /* 0x0005e20008011000 */
[----:B------:R2:W-:Y:S01]  /*4e80*/  @!P1 SYNCS.ARRIVE.TRANS64.RED.A0TR RZ, [UR21+0x80], R0 ;  /* 0x00008000ffff99a7 */ /* 0x0005e20008300415 */
[----:B------:R-:W-:Y:S01]  /*4e90*/  SYNCS.ARRIVE.TRANS64.RED.A1T0 RZ, [UR40], RZ ;  /* 0x000000ffffff79a7 */ /* 0x000fe20008100428 */
[----:B------:R-:W3:Y:S02]  /*4ea0*/  SYNCS.PHASECHK.TRANS64.TRYWAIT P2, [UR21+0xa8], R9 ;  /* 0x0000a809ff0075a7 */ /* 0x000ee40008041115 */
[----:B--23--:R-:W-:Y:S05]  /*4eb0*/  @!P2 BRA `(.L_x_87) ;  /* 0x000000440020a947 */ /* 0x00cfea0003800000 */
.L_x_183:
        /* <DEDUP_REMOVED lines=8> */
[----:B------:R-:W-:Y:S01]  /*4f40*/  @!UP0 UIADD3 UR24, UPT, UPT, UR21, 0x1200, URZ ;  /* 0x0000120015188890 */ /* 0x000fe2000fffe0ff */
[----:B------:R-:W-:Y:S01]  /*4f50*/  VOTEU.ALL UP0, P1 ;  /* 0x0000000000ff7886 */ /* 0x000fe20000800000 */
[----:B------:R-:W-:Y:S01]  /*4f60*/  UMOV UR27, UR35 ;  /* 0x00000023001b7c82 */ /* 0x000fe20008000000 */
[----:B------:R-:W-:Y:S02]  /*4f70*/  UMOV UR28, UR36 ;  /* 0x00000024001c7c82 */ /* 0x000fe40008000000 */
[----:B------:R-:W-:Y:S02]  /*4f80*/  IMAD.U32 R10, RZ, RZ, UR5 ;  /* 0x00000005ff0a7e24 */ /* 0x000fe4000f8e00ff */
[----:B------:R-:W-:Y:S02]  /*4f90*/  IMAD.U32 R11, RZ, RZ, UR4 ;  /* 0x00000004ff0b7e24 */ /* 0x000fe4000f8e00ff */
[----:B------:R-:W-:Y:S01]  /*4fa0*/  @!P1 IMAD.X R6, RZ, RZ, R17, P0 ;  /* 0x000000ffff069224 */ /* 0x000fe200000e0611 */
        /* <DEDUP_REMOVED lines=8> */
.L_x_185:
[----:B------:R-:W-:Y:S01]  /*5030*/  @!P1 R2UR UR5, R8 ;  /* 0x00000000080592ca */ /* 0x000fe200000e0000 */
[----:B------:R-:W-:Y:S01]  /*5040*/  VOTEU.ALL UP0, P1 ;  /* 0x0000000000ff7886 */ /* 0x000fe20000800000 */
[----:B------:R-:W-:Y:S01]  /*5050*/  @!P1 R2UR UR4, R6 ;  /* 0x00000000060492ca */ /* 0x000fe200000e0000 */
[----:B--2---:R-:W-:Y:S01]  /*5060*/  @!P1 IMAD.MOV.U32 R0, RZ, RZ, 0x1000 ;  /* 0x00001000ff009424 */ /* 0x004fe200078e00ff */
[----:B------:R-:W-:Y:S01]  /*5070*/  UMOV UR6, 0x0 ;  /* 0x0000000000067882 */ /* 0x000fe20000000000 */
[----:B------:R-:W-:Y:S01]  /*5080*/  UMOV UR7, 0x10000000 ;  /* 0x1000000000077882 */ /* 0x000fe20000000000 */
[----:B------:R-:W-:Y:S01]  /*5090*/  @!UP0 UIADD3 UR18, UPT, UPT, UR34, 0x40, URZ ;  /* 0x0000004022128890 */ /* 0x000fe2000fffe0ff */
[----:B------:R-:W-:Y:S01]  /*50a0*/  VIADD R14, R14, 0x1 ;  /* 0x000000010e0e7836 */ /* 0x000fe20000000000 */
[----:B------:R-:W-:Y:S01]  /*50b0*/  @!UP0 UIADD3 UR16, UPT, UPT, UR21, 0x2200, URZ ;  /* 0x0000220015108890 */ /* 0x000fe2000fffe0ff */
[----:B------:R-:W-:Y:S01]  /*50c0*/  VOTEU.ALL UP0, P1 ;  /* 0x0000000000ff7886 */ /* 0x000fe20000800000 */
[----:B------:R-:W-:Y:S01]  /*50d0*/  UMOV UR19, UR35 ;  /* 0x0000002300137c82 */ /* 0x000fe20008000000 */
[----:B------:R-:W-:Y:S02]  /*50e0*/  UMOV UR20, UR36 ;  /* 0x0000002400147c82 */ /* 0x000fe40008000000 */
        /* <DEDUP_REMOVED lines=10> */
.L_x_187:
[----:B------:R-:W-:Y:S01]  /*5190*/  @!P1 IADD3 R6, P0, PT, R16, 0x580, RZ ;  /* 0x0000058010069810 */ /* 0x000fe20007f1e0ff */
[----:B------:R-:W-:Y:S01]  /*51a0*/  VOTEU.ALL UP0, P1 ;  /* 0x0000000000ff7886 */ /* 0x000fe20000800000 */
[----:B------:R-:W-:Y:S01]  /*51b0*/  UMOV UR6, 0x0 ;  /* 0x0000000000067882 */ /* 0x000fe20000000000 */
[----:B------:R-:W-:Y:S01]  /*51c0*/  UMOV UR7, 0x10000000 ;  /* 0x1000000000077882 */ /* 0x000fe20000000000 */
[----:B------:R-:W-:Y:S01]  /*51d0*/  @!P1 R2UR UR5, R6 ;  /* 0x00000000060592ca */ /* 0x000fe200000e0000 */
[----:B--2---:R-:W-:Y:S01]  /*51e0*/  @!P1 IMAD.X R0, RZ, RZ, R17, P0 ;  /* 0x000000ffff009224 */ /* 0x004fe200000e0611 */
[----:B------:R-:W-:Y:S01]  /*51f0*/  @!UP0 UIADD3 UR10, UPT, UPT, UR34, 0x60, URZ ;  /* 0x00000060220a8890 */ /* 0x000fe2000fffe0ff */
[----:B------:R-:W-:Y:S01]  /*5200*/  R2UR UR18, R47 ;  /* 0x000000002f1272ca */ /* 0x000fe200000e0000 */
[----:B------:R-:W-:Y:S01]  /*5210*/  @!UP0 UIADD3 UR8, UPT, UPT, UR21, 0x3200, URZ ;  /* 0x0000320015088890 */ /* 0x000fe2000fffe0ff */
[----:B------:R-:W-:Y:S01]  /*5220*/  R2UR UR16, R48 ;  /* 0x00000000301072ca */ /* 0x000fe200000e0000 */
[----:B------:R-:W-:Y:S01]  /*5230*/  @!UP0 UIADD3 UR9, UPT, UPT, UR21, 0x98, URZ ;  /* 0x0000009815098890 */ /* 0x000fe2000fffe0ff */
[----:B------:R-:W-:Y:S01]  /*5240*/  @!P1 R2UR UR4, R0 ;  /* 0x00000000000492ca */ /* 0x000fe200000e0000 */
[----:B------:R-:W-:Y:S01]  /*5250*/  VOTEU.ALL UP0, P1 ;  /* 0x0000000000ff7886 */ /* 0x000fe20000800000 */
[----:B------:R-:W-:Y:S01]  /*5260*/  UMOV UR11, UR35 ;  /* 0x00000023000b7c82 */ /* 0x000fe20008000000 */
[----:B------:R-:W-:Y:S01]  /*5270*/  UMOV UR12, UR36 ;  /* 0x00000024000c7c82 */ /* 0x000fe20008000000 */
[C---:B------:R-:W-:Y:S01]  /*5280*/  ISETP.NE.AND P0, PT, R14.reuse, 0x2, PT ;  /* 0x000000020e00780c */ /* 0x040fe20003f05270 */
[----:B------:R-:W-:Y:S01]  /*5290*/  UPLOP3.LUT UP3, UPT, UPT, UPT, UPT, 0x80, 0x8 ;  /* 0x000000000008789c */ /* 0x000fe20003f6f070 */
[----:B------:R-:W-:Y:S01]  /*52a0*/  IMAD.U32 R8, RZ, RZ, UR5 ;  /* 0x00000005ff087e24 */ /* 0x000fe2000f8e00ff */
[----:B------:R-:W-:Y:S01]  /*52b0*/  LOP3.LUT R15, R15, 0x1, RZ, 0x3c, !PT ;  /* 0x000000010f0f7812 */ /* 0x000fe200078e3cff */
[----:B------:R-:W-:Y:S01]  /*52c0*/  UMOV UR36, UR29 ;  /* 0x0000001d00247c82 */ /* 0x000fe20008000000 */
[----:B------:R-:W-:Y:S01]  /*52d0*/  SEL R0, RZ, 0x1, P0 ;  /* 0x00000001ff007807 */ /* 0x000fe20000000000 */
[----:B------:R-:W-:Y:S01]  /*52e0*/  UIADD3 UR20, UPT, UPT, UR13, UR18, URZ ;  /* 0x000000120d147290 */ /* 0x000fe2000fffe0ff */
[----:B------:R-:W-:Y:S01]  /*52f0*/  SEL R14, R14, RZ, P0 ;  /* 0x000000ff0e0e7207 */ /* 0x000fe20000000000 */
[----:B------:R-:W-:Y:S01]  /*5300*/  UIADD3 UR16, UPT, UPT, UR14, UR16, URZ ;  /* 0x000000100e107290 */ /* 0x000fe2000fffe0ff */
[----:B------:R-:W-:Y:S01]  /*5310*/  IMAD.U32 R9, RZ, RZ, UR4 ;  /* 0x00000004ff097e24 */ /* 0x000fe2000f8e00ff */
[----:B------:R-:W-:Y:S02]  /*5320*/  @!P1 R2UR UR4, R8 ;  /* 0x00000000080492ca */ /* 0x000fe400000e0000 */
[----:B------:R-:W-:Y:S02]  /*5330*/  LOP3.LUT R13, R13, R0, RZ, 0x3c, !PT ;  /* 0x000000000d0d7212 */ /* 0x000fe400078e3cff */
[----:B------:R-:W-:Y:S11]  /*5340*/  @!P1 R2UR UR5, R9 ;  /* 0x00000000090592ca */ /* 0x000ff600000e0000 */
[----:B------:R-:W-:Y:S02]  /*5350*/  @!UPT UIADD3 URZ, UPT, UPT, URZ, URZ, URZ ;  /* 0x000000fffffff290 */ /* 0x000fe4000fffe0ff */
[----:B------:R2:W-:Y:S01]  /*5360*/  @!UP0 UTMALDG.3D [UR8], [UR4], desc[UR6] ;  /* 0x00000608040085b4 */ /* 0x0005e20008011000 */
[----:B------:R2:W-:Y:S01]  /*5370*/  @!P1 SYNCS.ARRIVE.TRANS64.RED.A0TR RZ, [UR21+0x98], R7 ;  /* 0x00009807ffff99a7 */ /* 0x0005e20008300415 */
[----:B------:R-:W-:Y:S01]  /*5380*/  SYNCS.ARRIVE.TRANS64.RED.A1T0 RZ, [UR37], RZ ;  /* 0x000000ffffff79a7 */ /* 0x000fe20008100425 */
[----:B------:R-:W-:Y:S05]  /*5390*/  BRA.U UP1, `(.L_x_90) ;  /* 0xfffffff101707547 */ /* 0x000fea000b83ffff */
[----:B------:R-:W-:-:S04]  /*53a0*/  SHF.L.U32 R2, R15, 0x1f, RZ ;  /* 0x0000001f0f027819 */ /* 0x000fc800000006ff */
[----:B------:R-:W3:Y:S02]  /*53b0*/  SYNCS.PHASECHK.TRANS64.TRYWAIT P0, [UR21+0xa0], R2 ;  /* 0x0000a002ff0075a7 */ /* 0x000ee40008001115 */
[----:B---3--:R-:W-:Y:S05]  /*53c0*/  @!P0 BRA `(.L_x_91) ;  /* 0x0000004000248947 */ /* 0x008fea0003800000 */
.L_x_189:
[----:B------:R-:W4:Y:S02]  /*53d0*/  SYNCS.PHASECHK.TRANS64.TRYWAIT P0, [UR21+0xa8], R2 ;  /* 0x0000a802ff0075a7 */ /* 0x000f240008001115 */
[----:B----4-:R-:W-:Y:S05]  /*53e0*/  @!P0 BRA `(.L_x_92) ;  /* 0x0000004000348947 */ /* 0x010fea0003800000 */
.L_x_191:
[----:B------:R-:W4:Y:S02]  /*53f0*/  SYNCS.PHASECHK.TRANS64.TRYWAIT P0, [UR21+0xb0], R2 ;  /* 0x0000b002ff0075a7 */ /* 0x000f240008001115 */
[----:B----4-:R-:W-:Y:S05]  /*5400*/  @!P0 BRA `(.L_x_93) ;  /* 0x0000004000448947 */ /* 0x010fea0003800000 */
.L_x_193:
[----:B---3--:R-:W-:-:S07]  /*5410*/  MOV R0, UR21 ;  /* 0x0000001500007c02 */ /* 0x008fce0008000f00 */
.L_x_94:
[----:B---3--:R-:W-:-:S04]  /*5420*/  SHF.L.U32 R2, R15, 0x1f, RZ ;  /* 0x0000001f0f027819 */ /* 0x008fc800000006ff */
[----:B------:R3:W4:Y:S03]  /*5430*/  SYNCS.PHASECHK.TRANS64.TRYWAIT P0, [R0+URZ+0xb8], R2 ;  /* 0x0000b802000075a7 */ /* 0x00072600080011ff */
[----:B----4-:R-:W-:Y:S05]  /*5440*/  @!P0 NANOSLEEP.SYNCS 0x989680 ;  /* 0x009896800000895d */ /* 0x010fea0003900000 */
[----:B------:R-:W4:Y:S02]  /*5450*/  @!P0 SYNCS.PHASECHK.TRANS64 P0, [R0+URZ+0xb8], R2 ;  /* 0x0000b802000085a7 */ /* 0x000f2400080010ff */
[----:B-12-4-:R-:W-:Y:S05]  /*5460*/  @P0 EXIT ;  /* 0x000000000000094d */ /* 0x016fea0003800000 */
[----:B------:R-:W-:Y:S05]  /*5470*/  BRA `(.L_x_94) ;  /* 0xfffffffc00e87947 */ /* 0x000fea000383ffff */
.L_x_79:
[----:B------:R-:W-:-:S06]  /*5480*/  UISETP.GE.AND UP0, UPT, UR17, 0x4, UPT ;  /* 0x000000041100788c */ /* 0x000fcc000bf06270 */
[----:B------:R-:W-:-:S13]  /*5490*/  PLOP3.LUT P0, PT, PT, PT, UP0, 0x80, 0x8 ;  /* 0x000000000008781c */ /* 0x000fda0003f0f008 */
[----:B-1----:R-:W-:Y:S05]  /*54a0*/  @!P0 EXIT ;  /* 0x000000000000894d */ /* 0x002fea0003800000 */
[----:B------:R-:W1:Y:S08]  /*54b0*/  S2UR UR4, SR_CgaCtaId ;  /* 0x00000000000479c3 */ /* 0x000e700000008800 */
[----:B------:R-:W-:Y:S01]  /*54c0*/  BAR.SYNC.DEFER_BLOCKING 0x6, 0xa0 ;  /* 0x0182800000007b1d */ /* 0x000fe20000010000 */
[C---:B------:R-:W-:Y:S01]  /*54d0*/  IMAD.SHL.U32 R3, R57.reuse, 0x20, RZ ;  /* 0x0000002039037824 */ /* 0x040fe200078e00ff */
[C---:B------:R-:W-:Y:S01]  /*54e0*/  LOP3.LUT P0, RZ, R57.reuse, 0x4, RZ, 0xc0, !PT ;  /* 0x0000000439ff7812 */ /* 0x040fe2000780c0ff */
[C---:B------:R-:W-:Y:S01]  /*54f0*/  IMAD.SHL.U32 R2, R57.reuse, 0x10, RZ ;  /* 0x0000001039027824 */ /* 0x040fe200078e00ff */
[----:B------:R-:W-:Y:S01]  /*5500*/  CS2R R52, SRZ ;  /* 0x0000000000347805 */ /* 0x000fe2000001ff00 */
[----:B------:R-:W-:Y:S01]  /*5510*/  IMAD.SHL.U32 R44, R57, 0x4, RZ ;  /* 0x00000004392c7824 */ /* 0x000fe200078e00ff */
[----:B------:R-:W-:-:S02]  /*5520*/  UMOV UR44, 0x400 ;  /* 0x00000400002c7882 */ /* 0x000fc40000000000 */
[----:B------:R-:W2:Y:S01]  /*5530*/  LDC.64 R42, c[0x0][0x8b0] ;  /* 0x00022c00ff2a7b82 */ /* 0x000ea20000000a00 */
[----:B------:R-:W-:Y:S01]  /*5540*/  LOP3.LUT R4, R3, 0xc0, RZ, 0xc0, !PT ;  /* 0x000000c003047812 */ /* 0x000fe200078ec0ff */
[----:B------:R-:W-:Y:S01]  /*5550*/  IMAD.U32 R23, R57, 0x10000, RZ ;  /* 0x0001000039177824 */ /* 0x000fe200078e00ff */
[----:B------:R-:W-:Y:S01]  /*5560*/  LOP3.LUT R2, R2, 0x600, RZ, 0xc0, !PT ;  /* 0x0000060002027812 */ /* 0x000fe200078ec0ff */
[----:B------:R-:W-:Y:S01]  /*5570*/  IMAD.MOV.U32 R56, RZ, RZ, 0x20 ;  /* 0x00000020ff387424 */ /* 0x000fe200078e00ff */
[----:B------:R-:W-:Y:S01]  /*5580*/  LOP3.LUT R44, R4, 0x18, R44, 0xf8, !PT ;  /* 0x00000018042c7812 */ /* 0x000fe200078ef82c */
[----:B------:R-:W-:Y:S01]  /*5590*/  IMAD.MOV.U32 R55, RZ, RZ, 0x1 ;  /* 0x00000001ff377424 */ /* 0x000fe200078e00ff */
[----:B------:R-:W-:Y:S01]  /*55a0*/  SHF.R.U32.HI R4, RZ, 0x1, R57 ;  /* 0x00000001ff047819 */ /* 0x000fe20000011639 */
[----:B------:R-:W3:Y:S01]  /*55b0*/  LDC.64 R40, c[0x0][0x8a8] ;  /* 0x00022a00ff287b82 */ /* 0x000ee20000000a00 */
[--C-:B------:R-:W-:Y:S01]  /*55c0*/  LOP3.LUT R2, R2, 0x20, R3.reuse, 0xf8, !PT ;  /* 0x0000002002027812 */ /* 0x100fe200078ef803 */
[----:B------:R-:W-:Y:S01]  /*55d0*/  IMAD.MOV.U32 R22, RZ, RZ, RZ ;  /* 0x000000ffff167224 */ /* 0x000fe200078e00ff */
[----:B------:R-:W-:Y:S01]  /*55e0*/  LOP3.LUT R23, R23, 0x600000, RZ, 0xc0, !PT ;  /* 0x0060000017177812 */ /* 0x000fe200078ec0ff */
[----:B------:R-:W-:Y:S01]  /*55f0*/  IMAD.MOV.U32 R54, RZ, RZ, RZ ;  /* 0x000000ffff367224 */ /* 0x000fe200078e00ff */
[----:B------:R-:W-:Y:S01]  /*5600*/  LOP3.LUT R44, R44, 0x8, R4, 0x78, !PT ;  /* 0x000000082c2c7812 */ /* 0x000fe200078e7804 */
[----:B------:R-:W4:Y:S01]  /*5610*/  LDCU UR59, c[0x0][0x370] ;  /* 0x00006e00ff3b77ac */ /* 0x000f220008000800 */
[----:B------:R-:W-:-:S02]  /*5620*/  LOP3.LUT R2, R2, 0x100, R3, 0xf8, !PT ;  /* 0x0000010002027812 */ /* 0x000fc400078ef803 */
[----:B------:R-:W-:Y:S01]  /*5630*/  LOP3.LUT R57, R57, 0x60, RZ, 0xc0, !PT ;  /* 0x0000006039397812 */ /* 0x000fe200078ec0ff */
[----:B-1----:R-:W-:Y:S01]  /*5640*/  ULEA UR44, UR4, UR44, 0x18 ;  /* 0x0000002c042c7291 */ /* 0x002fe2000f8ec0ff */
[----:B------:R-:W-:Y:S01]  /*5650*/  LOP3.LUT R44, R2, R44, RZ, 0xfc, !PT ;  /* 0x0000002c022c7212 */ /* 0x000fe200078efcff */
[----:B------:R-:W1:Y:S01]  /*5660*/  LDCU UR43, c[0x0][0xb0c] ;  /* 0x00016180ff2b77ac */ /* 0x000e620008000800 */
[----:B------:R-:W-:Y:S01]  /*5670*/  SEL R56, R56, 0xffffffe0, !P0 ;  /* 0xffffffe038387807 */ /* 0x000fe20004000000 */
[----:B------:R-:W-:Y:S01]  /*5680*/  UIADD3 UR4, UPT, UPT, UR44, 0x200, URZ ;  /* 0x000002002c047890 */ /* 0x000fe2000fffe0ff */
[----:B------:R-:W1:Y:S04]  /*5690*/  LDCU UR39, c[0x0][0xb30] ;  /* 0x00016600ff2777ac */ /* 0x000e680008000800 */
[----:B------:R-:W4:Y:S01]  /*56a0*/  LDS R0, [UR44+0x180] ;  /* 0x0001802cff007984 */ /* 0x000f220008000800 */
[----:B------:R-:W-:Y:S01]  /*56b0*/  IMAD.U32 R50, RZ, RZ, UR4 ;  /* 0x00000004ff327e24 */ /* 0x000fe2000f8e00ff */
[----:B------:R-:W1:Y:S01]  /*56c0*/  LDCU.64 UR56, c[0x0][0x888] ;  /* 0x00011100ff3877ac */ /* 0x000e620008000a00 */
[----:B------:R-:W1:Y:S01]  /*56d0*/  LDCU.64 UR40, c[0x0][0xb28] ;  /* 0x00016500ff2877ac */ /* 0x000e620008000a00 */
[----:B------:R-:W1:Y:S01]  /*56e0*/  LDCU.64 UR62, c[0x0][0x890] ;  /* 0x00011200ff3e77ac */ /* 0x000e620008000a00 */
[----:B------:R-:W1:Y:S01]  /*56f0*/  LDCU.128 UR52, c[0x0][0xb10] ;  /* 0x00016200ff3477ac */ /* 0x000e620008000c00 */
[----:B------:R-:W1:Y:S01]  /*5700*/  LDCU UR58, c[0x0][0x374] ;  /* 0x00006e80ff3a77ac */ /* 0x000e620008000800 */
[----:B------:R-:W-:Y:S01]  /*5710*/  UMOV UR47, URZ ;  /* 0x000000ff002f7c82 */ /* 0x000fe20008000000 */
[----:B------:R-:W-:Y:S01]  /*5720*/  UMOV UR46, URZ ;  /* 0x000000ff002e7c82 */ /* 0x000fe20008000000 */
[----:B-1234-:R-:W-:-:S07]  /*5730*/  IMAD.IADD R23, R0, 0x1, R23 ;  /* 0x0000000100177824 */ /* 0x01efce00078e0217 */
.L_x_138:
[C---:B------:R-:W-:Y:S02]  /*5740*/  LEA R3, R52.reuse, UR44, 0x3 ;  /* 0x0000002c34037c11 */ /* 0x040fe4000f8e18ff */
[----:B------:R-:W-:Y:S02]  /*5750*/  SHF.L.U32 R0, R53, 0x1f, RZ ;  /* 0x0000001f35007819 */ /* 0x000fe400000006ff */
[----:B-1----:R-:W-:Y:S02]  /*5760*/  LEA R4, R52, UR44, 0x4 ;  /* 0x0000002c34047c11 */ /* 0x002fe4000f8e20ff */
[----:B------:R-:W1:Y:S02]  /*5770*/  SYNCS.PHASECHK.TRANS64.TRYWAIT P0, [R3+URZ+0xd0], R0 ;  /* 0x0000d000030075a7 */ /* 0x000e6400080011ff */
[----:B-12---:R-:W-:Y:S05]  /*5780*/  @!P0 BRA `(.L_x_95) ;  /* 0x0000003c007c8947 */ /* 0x006fea0003800000 */
.L_x_194:
[----:B------:R-:W2:Y:S01]  /*5790*/  LDS.128 R4, [R4+0x160] ;  /* 0x0001600004047984 */ /* 0x000ea20000000c00 */
[----:B------:R-:W-:Y:S01]  /*57a0*/  UISETP.GE.AND UP0, UPT, UR42, 0x1, UPT ;  /* 0x000000012a00788c */ /* 0x000fe2000bf06270 */
[----:B------:R-:W-:Y:S01]  /*57b0*/  @!PT LDS RZ, [RZ] ;  /* 0x00000000fffff984 */ /* 0x000fe20000000800 */
[----:B------:R-:W-:Y:S01]  /*57c0*/  @!PT LDS RZ, [RZ] ;  /* 0x00000000fffff984 */ /* 0x000fe20000000800 */
[----:B------:R-:W-:Y:S01]  /*57d0*/  @!PT LDS RZ, [RZ] ;  /* 0x00000000fffff984 */ /* 0x000fe20000000800 */
[----:B------:R-:W-:Y:S01]  /*57e0*/  @!PT LDS RZ, [RZ] ;  /* 0x00000000fffff984 */ /* 0x000fe20000000800 */
[----:B------:R3:W-:Y:S06]  /*57f0*/  MEMBAR.ALL.CTA ;  /* 0x0000000000007992 */ /* 0x0007ec0000008000 */
[----:B---3--:R-:W3:Y:S01]  /*5800*/  FENCE.VIEW.ASYNC.S ;  /* 0x00000000000073c6 */ /* 0x008ee20000000000 */
[----:B--2---:R-:W-:Y:S11]  /*5810*/  LOP3.LUT P0, RZ, R6, 0x1, RZ, 0xc0, !PT ;  /* 0x0000000106ff7812 */ /* 0x004ff6000780c0ff */
[----:B------:R-:W-:Y:S02]  /*5820*/  @!UPT UIADD3 URZ, UPT, UPT, URZ, URZ, URZ ;  /* 0x000000fffffff290 */ /* 0x000fe4000fffe0ff */
[----:B---3--:R-:W-:Y:S01]  /*5830*/  VOTEU.ANY UP1, P0 ;  /* 0x0000000000ff7886 */ /* 0x008fe20000020100 */
[----:B------:R-:W-:Y:S01]  /*5840*/  PLOP3.LUT P0, PT, PT, PT, UP1, 0x80, 0x8 ;  /* 0x000000000008781c */ /* 0x000fe20003f0f018 */
[----:B------:R-:W-:Y:S11]  /*5850*/  UP2UR UR61, UPR, URZ, 0x2 ;  /* 0x00000002ff3d7883 */ /* 0x000ff60008000000 */
[----:B------:R-:W-:Y:S01]  /*5860*/  @!UPT UIADD3 URZ, UPT, UPT, URZ, URZ, URZ ;  /* 0x000000fffffff290 */ /* 0x000fe2000fffe0ff */
[----:B-1----:R-:W-:Y:S02]  /*5870*/  @P0 SHF.R.U32.HI R0, RZ, 0x10, R5 ;  /* 0x00000010ff000819 */ /* 0x002fe40000011605 */
        /* <DEDUP_REMOVED lines=12> */
[----:B------:R-:W2:Y:S01]  /*5940*/  LDCU UR12, c[0x0][0xb20] ;  /* 0x00016400ff0c77ac */ /* 0x000ea20008000800 */
[----:B------:R-:W-:Y:S02]  /*5950*/  UIMAD.WIDE.U32 UR4, UR58, UR55, URZ ;  /* 0x000000373a0472a5 */ /* 0x000fe4000f8e00ff */
[----:B------:R-:W-:Y:S02]  /*5960*/  UIMAD.WIDE.U32 UR6, UR59, UR52, URZ ;  /* 0x000000343b0672a5 */ /* 0x000fe4000f8e00ff */
[----:B------:R-:W-:Y:S02]  /*5970*/  UISETP.NE.AND UP0, UPT, UR54, 0x1, UPT ;  /* 0x000000013600788c */ /* 0x000fe4000bf05270 */
[----:B------:R-:W-:Y:S02]  /*5980*/  UIMAD.WIDE.U32 UR8, UR37, UR55, URZ ;  /* 0x00000037250872a5 */ /* 0x000fe4000f8e00ff */
[----:B------:R-:W-:Y:S02]  /*5990*/  UIMAD.WIDE.U32 UR10, UR38, UR52, URZ ;  /* 0x00000034260a72a5 */ /* 0x000fe4000f8e00ff */
[----:B------:R-:W-:Y:S02]  /*59a0*/  UISETP.NE.AND UP1, UPT, UR43, 0x1, UPT ;  /* 0x000000012b00788c */ /* 0x000fe4000bf25270 */
[----:B------:R-:W-:Y:S01]  /*59b0*/  UISETP.NE.AND UP2, UPT, UR42, 0x1, UPT ;  /* 0x000000012a00788c */ /* 0x000fe2000bf45270 */
[----:B------:R-:W-:Y:S02]  /*59c0*/  UMOV UR4, UR5 ;  /* 0x0000000500047c82 */ /* 0x000fe40008000000 */
[----:B--2---:R-:W-:Y:S03]  /*59d0*/  USHF.R.U32.HI UR5, URZ, UR12, UR4 ;  /* 0x0000000cff057299 */ /* 0x004fe60008011604 */
[----:B------:R-:W-:Y:S02]  /*59e0*/  UMOV UR4, UR7 ;  /* 0x0000000700047c82 */ /* 0x000fe40008000000 */
[----:B------:R-:W-:Y:S02]  /*59f0*/  USHF.R.U32.HI UR7, URZ, UR53, UR4 ;  /* 0x00000035ff077299 */ /* 0x000fe40008011604 */
[----:B------:R-:W-:Y:S02]  /*5a00*/  USEL UR4, UR58, UR5, !UP0 ;  /* 0x000000053a047287 */ /* 0x000fe4000c000000 */
[----:B------:R-:W-:Y:S01]  /*5a10*/  USEL UR7, UR59, UR7, !UP1 ;  /* 0x000000073b077287 */ /* 0x000fe2000c800000 */
[----:B------:R-:W-:Y:S01]  /*5a20*/  UMOV UR5, UR9 ;  /* 0x0000000900057c82 */ /* 0x000fe20008000000 */
[----:B------:R-:W-:Y:S02]  /*5a30*/  UIMAD.WIDE.U32 UR8, UR4, UR40, URZ ;  /* 0x00000028040872a5 */ /* 0x000fe4000f8e00ff */
[----:B------:R-:W-:Y:S03]  /*5a40*/  USHF.R.U32.HI UR6, URZ, UR12, UR5 ;  /* 0x0000000cff067299 */ /* 0x000fe60008011605 */
[----:B------:R-:W-:Y:S01]  /*5a50*/  UMOV UR5, UR11 ;  /* 0x0000000b00057c82 */ /* 0x000fe20008000000 */
[----:B------:R-:W-:Y:S02]  /*5a60*/  UIMAD.WIDE.U32 UR10, UR7, UR40, URZ ;  /* 0x00000028070a72a5 */ /* 0x000fe4000f8e00ff */
[----:B------:R-:W-:Y:S02]  /*5a70*/  USHF.R.U32.HI UR12, URZ, UR53, UR5 ;  /* 0x00000035ff0c7299 */ /* 0x000fe40008011605 */
[----:B------:R-:W-:Y:S01]  /*5a80*/  USEL UR6, UR37, UR6, !UP0 ;  /* 0x0000000625067287 */ /* 0x000fe2000c000000 */
[----:B------:R-:W-:Y:S02]  /*5a90*/  UMOV UR5, UR9 ;  /* 0x0000000900057c82 */ /* 0x000fe40008000000 */
[----:B------:R-:W-:Y:S01]  /*5aa0*/  UMOV UR10, UR11 ;  /* 0x0000000b000a7c82 */ /* 0x000fe20008000000 */
[----:B------:R-:W-:Y:S02]  /*5ab0*/  @UP2 USHF.R.U32.HI UR4, URZ, UR41, UR5 ;  /* 0x00000029ff042299 */ /* 0x000fe40008011605 */
[----:B------:R-:W-:Y:S02]  /*5ac0*/  @UP2 USHF.R.U32.HI UR7, URZ, UR41, UR10 ;  /* 0x00000029ff072299 */ /* 0x000fe4000801160a */
[----:B------:R-:W-:Y:S02]  /*5ad0*/  UIMAD UR4, UR42, UR4, URZ ;  /* 0x000000042a0472a4 */ /* 0x000fe4000f8e02ff */
        /* <DEDUP_REMOVED lines=8> */
[----:B------:R-:W-:Y:S02]  /*5b60*/  USEL UR11, UR6, UR4, !UP2 ;  /* 0x00000004060b7287 */ /* 0x000fe4000d000000 */
[----:B------:R-:W-:Y:S02]  /*5b70*/  UIADD3 UR8, UPT, UPT, -UR5, URZ, URZ ;  /* 0x000000ff05087290 */ /* 0x000fe4000fffe1ff */
[----:B------:R-:W-:Y:S01]  /*5b80*/  UIADD3 UR10, UPT, UPT, -UR11, URZ, URZ ;  /* 0x000000ff0b0a7290 */ /* 0x000fe2000fffe1ff */
[----:B------:R-:W-:Y:S01]  /*5b90*/  @!UP0 UMOV UR4, UR9 ;  /* 0x0000000900048c82 */ /* 0x000fe20008000000 */
[----:B------:R-:W-:Y:S02]  /*5ba0*/  UIADD3 UR9, UPT, UPT, -UR6, URZ, URZ ;  /* 0x000000ff06097290 */ /* 0x000fe4000fffe1ff */
[----:B------:R-:W-:Y:S02]  /*5bb0*/  @!UP0 USHF.R.U32.HI UR4, URZ, UR41, UR4 ;  /* 0x00000029ff048299 */ /* 0x000fe40008011604 */
[----:B------:R-:W-:Y:S02]  /*5bc0*/  UIMAD UR10, UR42, UR10, UR6 ;  /* 0x0000000a2a0a72a4 */ /* 0x000fe4000f8e0206 */
[----:B------:R-:W-:Y:S04]  /*5bd0*/  @!UP0 USEL UR4, UR5, UR4, !UP2 ;  /* 0x0000000405048287 */ /* 0x000fe8000d000000 */
[----:B------:R-:W-:Y:S02]  /*5be0*/  @!UP0 UIMAD UR10, UR7, UR10, UR4 ;  /* 0x0000000a070a82a4 */ /* 0x000fe4000f8e0204 */
[----:B------:R-:W-:Y:S02]  /*5bf0*/  @!UP0 UIADD3 UR11, UPT, UPT, UR11, -UR4, URZ ;  /* 0x800000040b0b8290 */ /* 0x000fe4000fffe0ff */
[----:B------:R-:W-:Y:S02]  /*5c00*/  UIMAD UR7, UR43, UR8, UR38 ;  /* 0x000000082b0772a4 */ /* 0x000fe4000f8e0226 */
[----:B------:R-:W-:Y:S02]  /*5c10*/  @!UP0 UIMAD UR6, UR11, UR42, UR5 ;  /* 0x0000002a0b0682a4 */ /* 0x000fe4000f8e0205 */
[----:B------:R-:W-:Y:S01]  /*5c20*/  UIMAD UR4, UR54, UR9, UR37 ;  /* 0x00000009360472a4 */ /* 0x000fe2000f8e0225 */
[----:B------:R-:W-:Y:S02]  /*5c30*/  @!UP0 UMOV UR5, UR10 ;  /* 0x0000000a00058c82 */ /* 0x000fe40008000000 */
[----:B------:R-:W-:Y:S02]  /*5c40*/  UIMAD UR38, UR5, UR43, UR7 ;  /* 0x0000002b052672a4 */ /* 0x000fe4000f8e0207 */
[----:B------:R-:W-:Y:S11]  /*5c50*/  UIMAD UR37, UR6, UR54, UR4 ;  /* 0x00000036062572a4 */ /* 0x000ff6000f8e0204 */
[----:B------:R-:W-:Y:S01]  /*5c60*/  @!UPT UIADD3 URZ, UPT, UPT, URZ, URZ, URZ ;  /* 0x000000fffffff290 */ /* 0x000fe2000fffe0ff */
.L_x_96:
[----:B------:R-:W-:Y:S01]  /*5c70*/  UISETP.NE.AND UP0, UPT, UR39, 0x1, UPT ;  /* 0x000000012700788c */ /* 0x000fe2000bf05270 */
[----:B------:R-:W-:Y:S01]  /*5c80*/  LOP3.LUT P0, RZ, R50, 0x1b0, RZ, 0xc0, !PT ;  /* 0x000001b032ff7812 */ /* 0x000fe2000780c0ff */
[----:B------:R-:W-:Y:S01]  /*5c90*/  USHF.L.U32 UR50, UR16, 0x6, URZ ;  /* 0x0000000610327899 */ /* 0x000fe200080006ff */
[----:B------:R-:W-:Y:S01]  /*5ca0*/  BSSY.RECONVERGENT B6, `(.L_x_97) ;  /* 0x0000034000067945 */ /* 0x000fe20003800200 */
[----:B------:R-:W-:Y:S01]  /*5cb0*/  USHF.L.U32 UR49, UR20, 0x7, URZ ;  /* 0x0000000714317899 */ /* 0x000fe200080006ff */
[----:B------:R-:W-:Y:S06]  /*5cc0*/  IADD3 R52, PT, PT, R52, 0x1, RZ ;  /* 0x0000000134347810 */ /* 0x000fec0007ffe0ff */
[----:B------:R-:W2:Y:S01]  /*5cd0*/  @!UP0 LDCU.128 UR12, c[0x0][0xb10] ;  /* 0x00016200ff0c87ac */ /* 0x000ea20008000c00 */
[----:B------:R-:W3:Y:S01]  /*5ce0*/  @!UP0 LDCU UR5, c[0x0][0xb0c] ;  /* 0x00016180ff0587ac */ /* 0x000ee20008000800 */
[----:B------:R-:W4:Y:S01]  /*5cf0*/  @!UP0 LDCU UR10, c[0x0][0xb20] ;  /* 0x00016400ff0a87ac */ /* 0x000f220008000800 */
[----:B--2---:R-:W-:Y:S02]  /*5d00*/  UIMAD.WIDE.U32 UR8, UR38, UR12, URZ ;  /* 0x0000000c260872a5 */ /* 0x004fe4000f8e00ff */
[----:B------:R-:W-:Y:S02]  /*5d10*/  UIMAD.WIDE.U32 UR6, UR37, UR15, URZ ;  /* 0x0000000f250672a5 */ /* 0x000fe4000f8e00ff */
[----:B------:R-:W-:Y:S03]  /*5d20*/  @!UP0 UISETP.NE.AND UP1, UPT, UR14, 0x1, UPT ;  /* 0x000000010e00888c */ /* 0x000fe6000bf25270 */
[----:B------:R-:W-:Y:S01]  /*5d30*/  @!UP0 UMOV UR4, UR9 ;  /* 0x0000000900048c82 */ /* 0x000fe20008000000 */
[----:B---3--:R-:W-:Y:S02]  /*5d40*/  @!UP0 UISETP.NE.AND UP2, UPT, UR5, 0x1, UPT ;  /* 0x000000010500888c */ /* 0x008fe4000bf45270 */
[----:B------:R-:W-:Y:S01]  /*5d50*/  @!UP0 USHF.R.U32.HI UR4, URZ, UR13, UR4 ;  /* 0x0000000dff048299 */ /* 0x000fe20008011604 */
[----:B------:R-:W-:Y:S02]  /*5d60*/  @!UP0 UMOV UR6, UR7 ;  /* 0x0000000700068c82 */ /* 0x000fe40008000000 */
[----:B----4-:R-:W-:Y:S02]  /*5d70*/  @!UP0 USHF.R.U32.HI UR6, URZ, UR10, UR6 ;  /* 0x0000000aff068299 */ /* 0x010fe40008011606 */
[----:B------:R-:W-:Y:S02]  /*5d80*/  @!UP0 USEL UR7, UR38, UR4, !UP2 ;  /* 0x0000000426078287 */ /* 0x000fe4000d000000 */
[----:B------:R-:W-:Y:S04]  /*5d90*/  @!UP0 USEL UR6, UR37, UR6, !UP1 ;  /* 0x0000000625068287 */ /* 0x000fe8000c800000 */
[----:B------:R-:W-:Y:S02]  /*5da0*/  @!UP0 UIADD3 UR4, UPT, UPT, -UR7, UR6, URZ ;  /* 0x0000000607048290 */ /* 0x000fe4000fffe1ff */
[----:B------:R-:W-:Y:S02]  /*5db0*/  @!UP0 UIADD3 UR6, UPT, UPT, UR7, -UR6, URZ ;  /* 0x8000000607068290 */ /* 0x000fe4000fffe0ff */
[----:B------:R-:W-:Y:S02]  /*5dc0*/  @!UP0 UIMAD UR38, UR4, UR5, UR38 ;  /* 0x00000005042682a4 */ /* 0x000fe4000f8e0226 */
[----:B------:R-:W-:Y:S01]  /*5dd0*/  @!UP0 UIMAD UR37, UR6, UR14, UR37 ;  /* 0x0000000e062582a4 */ /* 0x000fe2000f8e0225 */
[----:B------:R-:W-:Y:S11]  /*5de0*/  @!P0 BRA `(.L_x_98) ;  /* 0x00000000007c8947 */ /* 0x000ff60003800000 */
[----:B------:R-:W2:Y:S01]  /*5df0*/  LDCU.64 UR8, c[0x4][0x80] ;  /* 0x01001000ff0877ac */ /* 0x000ea20008000a00 */
[----:B------:R-:W-:Y:S01]  /*5e00*/  MOV R2, 0x0 ;  /* 0x0000000000027802 */ /* 0x000fe20000000f00 */
[----:B------:R-:W-:Y:S02]  /*5e10*/  HFMA2 R12, -RZ, RZ, 0, 5.9604644775390625e-08 ;  /* 0x00000001ff0c7431 */ /* 0x000fe400000001ff */
[----:B------:R-:W-:Y:S01]  /*5e20*/  IMAD.MOV.U32 R8, RZ, RZ, 0x70 ;  /* 0x00000070ff087424 */ /* 0x000fe200078e00ff */
[----:B------:R3:W4:Y:S01]  /*5e30*/  LDC.64 R14, c[0x4][R2] ;  /* 0x01000000020e7b82 */ /* 0x0007220000000a00 */
[----:B------:R-:W1:Y:S01]  /*5e40*/  LDCU.64 UR6, c[0x4][0x88] ;  /* 0x01001100ff0677ac */ /* 0x000e620008000a00 */
[----:B------:R-:W-:Y:S01]  /*5e50*/  IMAD.MOV.U32 R13, RZ, RZ, RZ ;  /* 0x000000ffff0d7224 */ /* 0x000fe200078e00ff */
[----:B------:R-:W1:Y:S01]  /*5e60*/  LDCU.64 UR4, c[0x4][0x8] ;  /* 0x01000100ff0477ac */ /* 0x000e620008000a00 */
[----:B--2---:R-:W-:Y:S01]  /*5e70*/  MOV R5, UR9 ;  /* 0x0000000900057c02 */ /* 0x004fe20008000f00 */
[----:B------:R-:W-:Y:S01]  /*5e80*/  IMAD.U32 R4, RZ, RZ, UR8 ;  /* 0x00000008ff047e24 */ /* 0x000fe2000f8e00ff */
[----:B-1----:R-:W-:Y:S01]  /*5e90*/  MOV R7, UR7 ;  /* 0x0000000700077c02 */ /* 0x002fe20008000f00 */
[----:B------:R-:W-:Y:S01]  /*5ea0*/  IMAD.U32 R6, RZ, RZ, UR6 ;  /* 0x00000006ff067e24 */ /* 0x000fe2000f8e00ff */
[----:B------:R-:W-:Y:S01]  /*5eb0*/  MOV R11, UR5 ;  /* 0x00000005000b7c02 */ /* 0x000fe20008000f00 */
[----:B------:R-:W-:Y:S02]  /*5ec0*/  IMAD.U32 R10, RZ, RZ, UR4 ;  /* 0x00000004ff0a7e24 */ /* 0x000fe4000f8e00ff */
[----:B------:R-:W-:Y:S07]  /*5ed0*/  LEPC R20, `(.L_x_99) ;  /* 0x000000001014794e */ /* 0x000fee0000000000 */
[----:B---345:R-:W-:Y:S05]  /*5ee0*/  CALL.ABS.NOINC R14 ;  /* 0x000000000e007343 */ /* 0x038fea0003c00000 */
.L_x_99:
[----:B------:R-:W1:Y:S01]  /*5ef0*/  LDCU.64 UR8, c[0x4][0x80] ;  /* 0x01001000ff0877ac */ /* 0x000e620008000a00 */
[----:B------:R-:W2:Y:S01]  /*5f00*/  LDC.64 R2, c[0x4][R2] ;  /* 0x0100000002027b82 */ /* 0x000ea20000000a00 */
[----:B------:R-:W-:Y:S02]  /*5f10*/  HFMA2 R12, -RZ, RZ, 0, 5.9604644775390625e-08 ;  /* 0x00000001ff0c7431 */ /* 0x000fe400000001ff */
[----:B------:R-:W-:Y:S02]  /*5f20*/  IMAD.MOV.U32 R8, RZ, RZ, 0x70 ;  /* 0x00000070ff087424 */ /* 0x000fe400078e00ff */
[----:B------:R-:W-:Y:S01]  /*5f30*/  IMAD.MOV.U32 R13, RZ, RZ, RZ ;  /* 0x000000ffff0d7224 */ /* 0x000fe200078e00ff */
[----:B------:R-:W3:Y:S01]  /*5f40*/  LDCU.64 UR6, c[0x4][0x88] ;  /* 0x01001100ff0677ac */ /* 0x000ee20008000a00 */
[----:B------:R-:W4:Y:S01]  /*5f50*/  LDCU.64 UR4, c[0x4][0x8] ;  /* 0x01000100ff0477ac */ /* 0x000f220008000a00 */
[----:B-1----:R-:W-:Y:S02]  /*5f60*/  MOV R4, UR8 ;  /* 0x0000000800047c02 */ /* 0x002fe40008000f00 */
[----:B------:R-:W-:Y:S02]  /*5f70*/  MOV R5, UR9 ;  /* 0x0000000900057c02 */ /* 0x000fe40008000f00 */
[----:B---3--:R-:W-:Y:S01]  /*5f80*/  MOV R7, UR7 ;  /* 0x0000000700077c02 */ /* 0x008fe20008000f00 */
[----:B------:R-:W-:Y:S01]  /*5f90*/  IMAD.U32 R6, RZ, RZ, UR6 ;  /* 0x00000006ff067e24 */ /* 0x000fe2000f8e00ff */
[----:B----4-:R-:W-:Y:S01]  /*5fa0*/  MOV R11, UR5 ;  /* 0x00000005000b7c02 */ /* 0x010fe20008000f00 */
[----:B------:R-:W-:Y:S02]  /*5fb0*/  IMAD.U32 R10, RZ, RZ, UR4 ;  /* 0x00000004ff0a7e24 */ /* 0x000fe4000f8e00ff */
[----:B------:R-:W-:Y:S07]  /*5fc0*/  LEPC R20, `(.L_x_98) ;  /* 0x000000001014794e */ /* 0x000fee0000000000 */
[----:B--2---:R-:W-:Y:S05]  /*5fd0*/  CALL.ABS.NOINC R2 ;  /* 0x0000000002007343 */ /* 0x004fea0003c00000 */
.L_x_98:
[----:B------:R-:W-:Y:S05]  /*5fe0*/  BSYNC.RECONVERGENT B6 ;  /* 0x0000000000067941 */ /* 0x000fea0003800200 */
.L_x_97:
[----:B------:R-:W-:Y:S01]  /*5ff0*/  R2UR UR4, R49 ;  /* 0x00000000310472ca */ /* 0x000fe200000e0000 */
[----:B------:R-:W-:Y:S01]  /*6000*/  UISETP.NE.U32.AND UP0, UPT, UR62, URZ, UPT ;  /* 0x000000ff3e00728c */ /* 0x000fe2000bf05070 */
[----:B------:R-:W-:Y:S02]  /*6010*/  ISETP.NE.U32.AND P4, PT, R42, RZ, PT ;  /* 0x000000ff2a00720c */ /* 0x000fe40003f85070 */
[----:B------:R-:W-:Y:S01]  /*6020*/  ISETP.NE.U32.AND P2, PT, RZ, UR56, PT ;  /* 0x00000038ff007c0c */ /* 0x000fe2000bf45070 */
[----:B------:R-:W-:Y:S01]  /*6030*/  UISETP.NE.AND.EX UP1, UPT, UR63, URZ, UPT, UP0 ;  /* 0x000000ff3f00728c */ /* 0x000fe2000bf25300 */
[----:B------:R-:W-:Y:S01]  /*6040*/  ISETP.NE.AND.EX P4, PT, R43, RZ, PT, P4 ;  /* 0x000000ff2b00720c */ /* 0x000fe20003f85340 */
[----:B------:R-:W-:Y:S01]  /*6050*/  UPLOP3.LUT UP0, UPT, UPT, UPT, UPT, 0x40, 0x4 ;  /* 0x000000000004789c */ /* 0x000fe20003f0e870 */
[----:B------:R-:W-:Y:S05]  /*6060*/  ISETP.NE.AND.EX P2, PT, RZ, UR57, PT, P2 ;  /* 0x00000039ff007c0c */ /* 0x000fea000bf45320 */
[----:B------:R-:W-:Y:S06]  /*6070*/  UISETP.NE.AND UP2, UPT, UR4, URZ, UPT ;  /* 0x000000ff0400728c */ /* 0x000fec000bf45270 */
[----:B------:R-:W-:Y:S05]  /*6080*/  PLOP3.LUT P1, PT, PT, PT, UP2, 0x80, 0x8 ;  /* 0x000000000008781c */ /* 0x000fea0003f2f028 */
[----:B------:R-:W-:Y:S06]  /*6090*/  @UP2 UPLOP3.LUT UP0, UPT, UPT, UPT, UP1, 0x80, 0x8 ;  /* 0x000000000008289c */ /* 0x000fec0003f0f010 */
[----:B------:R-:W-:Y:S01]  /*60a0*/  PLOP3.LUT P0, PT, PT, PT, UP0, 0x80, 0x8 ;  /* 0x000000000008781c */ /* 0x000fe20003f0f008 */
[----:B------:R-:W-:Y:S01]  /*60b0*/  @!UPT UIADD3 URZ, UPT, UPT, URZ, URZ, URZ ;  /* 0x000000fffffff290 */ /* 0x000fe2000fffe0ff */
[----:B------:R-:W-:Y:S11]  /*60c0*/  BRA.U !UP1, `(.L_x_100) ;  /* 0x00000001093c7547 */ /* 0x000ff6000b800000 */
[----:B------:R-:W-:Y:S01]  /*60d0*/  UISETP.NE.U32.AND UP0, UPT, UR56, URZ, UPT ;  /* 0x000000ff3800728c */ /* 0x000fe2000bf05070 */
[----:B-1----:R-:W-:Y:S01]  /*60e0*/  HFMA2 R0, -RZ, RZ, 0, 5.9604644775390625e-08 ;  /* 0x00000001ff007431 */ /* 0x002fe200000001ff */
[----:B------:R-:W1:Y:S01]  /*60f0*/  LDCU.64 UR8, c[0x0][0x358] ;  /* 0x00006b00ff0877ac */ /* 0x000e620008000a00 */
[----:B------:R-:W-:Y:S01]  /*6100*/  IMAD.MOV.U32 R45, RZ, RZ, 0x1 ;  /* 0x00000001ff2d7424 */ /* 0x000fe200078e00ff */
[----:B------:R-:W-:Y:S06]  /*6110*/  UISETP.NE.AND.EX UP0, UPT, UR57, URZ, UPT, UP0 ;  /* 0x000000ff3900728c */ /* 0x000fec000bf05300 */
[----:B------:R-:W-:Y:S05]  /*6120*/  PLOP3.LUT P3, PT, PT, PT, UP0, 0x80, 0x8 ;  /* 0x000000000008781c */ /* 0x000fea0003f6f008 */
[----:B------:R-:W2:Y:S01]  /*6130*/  @UP0 LDCU.64 UR4, c[0x0][0x888] ;  /* 0x00011100ff0407ac */ /* 0x000ea20008000a00 */
[----:B------:R-:W-:Y:S07]  /*6140*/  @UP0 UIMAD UR6, UR36, UR62, URZ ;  /* 0x0000003e240602a4 */ /* 0x000fee000f8e02ff */
[----:B------:R-:W-:Y:S01]  /*6150*/  @!P3 PRMT R45, R0, 0x7610, R45 ;  /* 0x00007610002db816 */ /* 0x000fe2000000002d */
[----:B--2---:R-:W-:Y:S06]  /*6160*/  @UP0 UIMAD.WIDE UR4, UR6, 0x4, UR4 ;  /* 0x00000004060408a5 */ /* 0x004fec000f8e0204 */
[----:B------:R-:W-:Y:S01]  /*6170*/  IMAD.U32 R2, RZ, RZ, UR4 ;  /* 0x00000004ff027e24 */ /* 0x000fe2000f8e00ff */
[----:B------:R-:W-:Y:S04]  /*6180*/  MOV R3, UR5 ;  /* 0x0000000500037c02 */ /* 0x000fe80008000f00 */
[----:B------:R-:W2:Y:S01]  /*6190*/  @!UP0 LDCU UR4, c[0x0][0x880] ;  /* 0x00011000ff0487ac */ /* 0x000ea20008000800 */
[----:B-1---5:R3:W5:Y:S02]  /*61a0*/  @P3 LDG.E R27, desc[UR8][R2.64] ;  /* 0x00000008021b3981 */ /* 0x022764000c1e1900 */
[----:B--23--:R-:W-:Y:S02]  /*61b0*/  @!P3 IMAD.U32 R27, RZ, RZ, UR4 ;  /* 0x00000004ff1bbe24 */ /* 0x00cfe4000f8e00ff */
.L_x_100:
[----:B------:R-:W-:Y:S05]  /*61c0*/  @!P4 BRA `(.L_x_101) ;  /* 0x000000000024c947 */ /* 0x000fea0003800000 */
[----:B------:R-:W-:Y:S01]  /*61d0*/  ISETP.NE.U32.AND P3, PT, R40, RZ, PT ;  /* 0x000000ff2800720c */ /* 0x000fe20003f65070 */
[----:B------:R-:W2:Y:S03]  /*61e0*/  LDCU.64 UR4, c[0x0][0x358] ;  /* 0x00006b00ff0477ac */ /* 0x000ea60008000a00 */
[----:B------:R-:W-:Y:S11]  /*61f0*/  ISETP.NE.AND.EX P3, PT, R41, RZ, PT, P3 ;  /* 0x000000ff2900720c */ /* 0x000ff60003f65330 */
[----:B------:R-:W-:Y:S02]  /*6200*/  @!UPT UIADD3 URZ, UPT, UPT, URZ, URZ, URZ ;  /* 0x000000fffffff290 */ /* 0x000fe4000fffe0ff */
[----:B------:R-:W3:Y:S01]  /*6210*/  @P3 LDC.64 R2, c[0x0][0x8a8] ;  /* 0x00022a00ff023b82 */ /* 0x000ee20000000a00 */
[----:B-1----:R-:W-:Y:S04]  /*6220*/  @P3 IMAD R0, R42, UR36, RZ ;  /* 0x000000242a003c24 */ /* 0x002fe8000f8e02ff */
[----:B---3--:R-:W-:Y:S05]  /*6230*/  @P3 IMAD.WIDE R2, R0, 0x4, R2 ;  /* 0x0000000400023825 */ /* 0x008fea00078e0202 */
[----:B--2--5:R2:W5:Y:S02]  /*6240*/  @P3 LDG.E R24, desc[UR4][R2.64] ;  /* 0x0000000402183981 */ /* 0x024564000c1e1900 */
[----:B--2---:R-:W3:Y:S02]  /*6250*/  @!P3 LDC R24, c[0x0][0x8a0] ;  /* 0x00022800ff18bb82 */ /* 0x004ee40000000800 */
.L_x_101:
[----:B-----5:R-:W-:Y:S01]  /*6260*/  FSETP.NEU.AND P3, PT, R27, RZ, PT ;  /* 0x000000ff1b00720b */ /* 0x020fe20003f6d000 */
[----:B------:R-:W-:Y:S01]  /*6270*/  IMAD.SHL.U32 R62, R44, 0x2, RZ ;  /* 0x000000022c3e7824 */ /* 0x000fe200078e00ff */
[----:B------:R-:W-:Y:S01]  /*6280*/  SEL R4, RZ, 0xffffffff, P2 ;  /* 0xffffffffff047807 */ /* 0x000fe20001000000 */
[----:B------:R-:W-:Y:S01]  /*6290*/  BSSY B1, `(.L_x_102) ;  /* 0x0000036000017945 */ /* 0x000fe20003800000 */
[----:B------:R-:W-:Y:S01]  /*62a0*/  @P1 LOP3.LUT P2, RZ, R45, 0xff, RZ, 0xc0, !PT ;  /* 0x000000ff2dff1812 */ /* 0x000fe2000784c0ff */
[----:B------:R-:W-:Y:S01]  /*62b0*/  VIADD R60, R62, UR44 ;  /* 0x0000002c3e3c7c36 */ /* 0x000fe20008000000 */
[----:B-1----:R-:W-:Y:S01]  /*62c0*/  @P1 SEL R0, RZ, 0xffffffff, P3 ;  /* 0xffffffffff001807 */ /* 0x002fe20001800000 */
[----:B------:R-:W-:Y:S01]  /*62d0*/  IMAD.MOV.U32 R63, RZ, RZ, 0x1 ;  /* 0x00000001ff3f7424 */ /* 0x000fe200078e00ff */
[----:B------:R-:W-:Y:S01]  /*62e0*/  LOP3.LUT R55, R55, 0x1, RZ, 0x3c, !PT ;  /* 0x0000000137377812 */ /* 0x000fe200078e3cff */
[----:B------:R-:W-:Y:S01]  /*62f0*/  IMAD.MOV.U32 R61, RZ, RZ, RZ ;  /* 0x000000ffff3d7224 */ /* 0x000fe200078e00ff */
[----:B------:R-:W-:Y:S02]  /*6300*/  @P0 SEL R0, R4, R0, !P2 ;  /* 0x0000000004000207 */ /* 0x000fe40005000000 */
[----:B------:R-:W-:Y:S02]  /*6310*/  CS2R R38, SRZ ;  /* 0x0000000000267805 */ /* 0x000fe4000001ff00 */
[----:B------:R-:W-:Y:S02]  /*6320*/  LEA R26, R22, UR44, 0x3 ;  /* 0x0000002c161a7c11 */ /* 0x000fe4000f8e18ff */
[----:B------:R-:W-:Y:S02]  /*6330*/  CS2R R36, SRZ ;  /* 0x0000000000247805 */ /* 0x000fe4000001ff00 */
[----:B------:R-:W-:Y:S02]  /*6340*/  @P1 LOP3.LUT R0, R0, 0x1, RZ, 0xc0, !PT ;  /* 0x0000000100001812 */ /* 0x000fe400078ec0ff */
[----:B------:R-:W-:Y:S02]  /*6350*/  CS2R R30, SRZ ;  /* 0x00000000001e7805 */ /* 0x000fe4000001ff00 */
[----:B------:R-:W-:Y:S02]  /*6360*/  SHF.L.U32 R2, R54, 0x1f, RZ ;  /* 0x0000001f36027819 */ /* 0x000fe400000006ff */
[----:B------:R-:W-:Y:S02]  /*6370*/  CS2R R28, SRZ ;  /* 0x00000000001c7805 */ /* 0x000fe4000001ff00 */
[----:B------:R-:W-:Y:S01]  /*6380*/  ISETP.NE.U32.OR P5, PT, R0, 0x1, !P1 ;  /* 0x000000010000780c */ /* 0x000fe20004fa5470 */
[----:B------:R-:W-:Y:S01]  /*6390*/  IMAD.IADD R59, R56, 0x1, R60 ;  /* 0x00000001383b7824 */ /* 0x000fe200078e023c */
[----:B------:R-:W-:Y:S02]  /*63a0*/  PLOP3.LUT P2, PT, PT, PT, UP1, 0x80, 0x8 ;  /* 0x000000000008781c */ /* 0x000fe40003f4f018 */
[----:B------:R-:W-:Y:S02]  /*63b0*/  LEA.HI R25, R22, R22, RZ, 0x1 ;  /* 0x0000001616197211 */ /* 0x000fe400078f08ff */
[----:B------:R-:W-:Y:S02]  /*63c0*/  LOP3.LUT P4, R51, R45, 0xff, RZ, 0xc0, !PT ;  /* 0x000000ff2d337812 */ /* 0x000fe4000788c0ff */
[----:B------:R-:W-:Y:S02]  /*63d0*/  SEL R3, RZ, 0xffffffff, P3 ;  /* 0xffffffffff037807 */ /* 0x000fe40001800000 */
[----:B------:R-:W-:Y:S03]  /*63e0*/  P2R R58, PR, RZ, 0x20 ;  /* 0x00000020ff3a7803 */ /* 0x000fe60000000000 */
[----:B------:R-:W-:Y:S02]  /*63f0*/  @P5 SHF.L.U32 R0, R55, 0x1f, RZ ;  /* 0x0000001f37005819 */ /* 0x000fe400000006ff */
[----:B------:R-:W-:Y:S02]  /*6400*/  @P2 SEL R3, R4, R3, !P4 ;  /* 0x0000000304032207 */ /* 0x000fe40006000000 */
[----:B------:R1:W2:Y:S02]  /*6410*/  @P5 SYNCS.PHASECHK.TRANS64.TRYWAIT P1, [UR44+0x80], R0 ;  /* 0x00008000ff0055a7 */ /* 0x0002a4000802112c */
[----:B------:R-:W-:Y:S04]  /*6420*/  LOP3.LUT R3, R3, 0x1, RZ, 0xc0, !PT ;  /* 0x0000000103037812 */ /* 0x000fe800078ec0ff */
[----:B------:R-:W-:Y:S04]  /*6430*/  ISETP.NE.U32.AND P2, PT, R3, 0x1, PT ;  /* 0x000000010300780c */ /* 0x000fe80003f45070 */
[----:B------:R-:W-:Y:S01]  /*6440*/  P2R R64, PR, RZ, 0x4 ;  /* 0x00000004ff407803 */ /* 0x000fe20000000000 */
[----:B------:R4:W3:Y:S01]  /*6450*/  SYNCS.PHASECHK.TRANS64.TRYWAIT P0, [R26+URZ+0xf0], R2 ;  /* 0x0000f0021a0075a7 */ /* 0x0008e200080011ff */
[C---:B-1----:R-:W-:Y:S01]  /*6460*/  IMAD.SHL.U32 R0, R25.reuse, 0x40, RZ ;  /* 0x0000004019007824 */ /* 0x042fe200078e00ff */
[----:B------:R-:W-:Y:S04]  /*6470*/  LOP3.LUT R25, R25, 0xffe, RZ, 0xc0, !PT ;  /* 0x00000ffe19197812 */ /* 0x000fe800078ec0ff */
[----:B------:R-:W-:Y:S01]  /*6480*/  LOP3.LUT R0, R0, 0xffffff80, RZ, 0xc0, !PT ;  /* 0xffffff8000007812 */ /* 0x000fe200078ec0ff */
[----:B------:R-:W-:Y:S04]  /*6490*/  IMAD.IADD R25, R22, 0x1, -R25 ;  /* 0x0000000116197824 */ /* 0x000fe800078e0a19 */
[----:B------:R-:W-:Y:S04]  /*64a0*/  IMAD.IADD R0, R23, 0x1, R0 ;  /* 0x0000000117007824 */ /* 0x000fe800078e0200 */
[----:B------:R-:W-:Y:S01]  /*64b0*/  IMAD R25, R25, 0x100000, R0 ;  /* 0x0010000019197824 */ /* 0x000fe200078e0200 */
[----:B--2---:R-:W-:Y:S01]  /*64c0*/  @P5 SEL R63, RZ, 0x1, !P1 ;  /* 0x00000001ff3f5807 */ /* 0x004fe20004800000 */
[----:B----4-:R-:W-:Y:S06]  /*64d0*/  @!P5 BRA `(.L_x_103) ;  /* 0x000000000044d947 */ /* 0x010fec0003800000 */
[----:B------:R-:W-:Y:S01]  /*64e0*/  IMAD.MOV.U32 R38, RZ, RZ, RZ ;  /* 0x000000ffff267224 */ /* 0x000fe200078e00ff */
[----:B------:R-:W-:Y:S01]  /*64f0*/  ISETP.NE.AND P1, PT, R63, RZ, PT ;  /* 0x000000ff3f00720c */ /* 0x000fe20003f25270 */
[----:B------:R-:W-:Y:S01]  /*6500*/  BSSY B0, `(.L_x_104) ;  /* 0x0000008000007945 */ /* 0x000fe20003800000 */
[----:B------:R-:W-:Y:S02]  /*6510*/  CS2R R30, SRZ ;  /* 0x00000000001e7805 */ /* 0x000fe4000001ff00 */
[----:B------:R-:W-:Y:S02]  /*6520*/  CS2R R28, SRZ ;  /* 0x00000000001c7805 */ /* 0x000fe4000001ff00 */
[----:B------:R-:W-:Y:S07]  /*6530*/  CS2R R36, SRZ ;  /* 0x0000000000247805 */ /* 0x000fee000001ff00 */
[----:B------:R-:W-:Y:S05]  /*6540*/  @P1 BRA `(.L_x_105) ;  /* 0x00000000000c1947 */ /* 0x000fea0003800000 */
[----:B------:R-:W-:Y:S04]  /*6550*/  SHF.L.U32 R3, R55, 0x1f, RZ ;  /* 0x0000001f37037819 */ /* 0x000fe800000006ff */
[----:B------:R-:W1:Y:S02]  /*6560*/  SYNCS.PHASECHK.TRANS64.TRYWAIT P1, [UR44+0x80], R3 ;  /* 0x00008003ff0075a7 */ /* 0x000e64000802112c */
[----:B-1----:R-:W-:Y:S05]  /*6570*/  @!P1 BRA `(.L_x_106) ;  /* 0x0000003000149947 */ /* 0x002fea0003800000 */
.L_x_105:
[----:B------:R-:W-:Y:S05]  /*6580*/  BSYNC B0 ;  /* 0x0000000000007941 */ /* 0x000fea0003800000 */
.L_x_104:
[----:B------:R-:W-:Y:S01]  /*6590*/  ISETP.NE.AND P1, PT, R64, RZ, PT ;  /* 0x000000ff4000720c */ /* 0x000fe20003f25270 */
[----:B------:R-:W-:Y:S11]  /*65a0*/  HFMA2 R61, -RZ, RZ, 0, 5.9604644775390625e-08 ;  /* 0x00000001ff3d7431 */ /* 0x000ff600000001ff */
[----:B------:R-:W-:Y:S01]  /*65b0*/  @!UPT UIADD3 URZ, UPT, UPT, URZ, URZ, URZ ;  /* 0x000000fffffff290 */ /* 0x000fe2000fffe0ff */
[----:B------:R-:W-:Y:S05]  /*65c0*/  @P1 WARPSYNC.ALL ;  /* 0x0000000000001948 */ /* 0x000fea0003800000 */
[----:B------:R2:W4:Y:S04]  /*65d0*/  @P1 LDSM.16.M88.4 R28, [R62+UR44+0x200] ;  /* 0x0002002c3e1c183b */ /* 0x0005280008000200 */
[----:B------:R2:W1:Y:S02]  /*65e0*/  @P1 LDSM.16.M88.4 R36, [R59+0x200] ;  /* 0x000200003b24183b */ /* 0x0004640000000200 */
.L_x_103:
[----:B------:R-:W-:Y:S05]  /*65f0*/  BSYNC B1 ;  /* 0x0000000000017941 */ /* 0x000fea0003800000 */
.L_x_102:
[----:B-1----:R-:W-:Y:S04]  /*6600*/  SHF.R.U32.HI R0, RZ, 0x15, R25 ;  /* 0x00000015ff007819 */ /* 0x002fe80000011619 */
[----:B------:R-:W-:Y:S01]  /*6610*/  LOP3.LUT P1, RZ, R0, 0x3, R46, 0x48, !PT ;  /* 0x0000000300ff7812 */ /* 0x000fe2000782482e */
[----:B------:R-:W-:Y:S01]  /*6620*/  @!UPT UIADD3 URZ, UPT, UPT, URZ, URZ, URZ ;  /* 0x000000fffffff290 */ /* 0x000fe2000fffe0ff */
[----:B---3--:R-:W-:Y:S11]  /*6630*/  @P0 BRA `(.L_x_107) ;  /* 0x0000000000080947 */ /* 0x008ff60003800000 */
[----:B------:R-:W1:Y:S02]  /*6640*/  SYNCS.PHASECHK.TRANS64.TRYWAIT P0, [R26+URZ+0xf0], R2 ;  /* 0x0000f0021a0075a7 */ /* 0x000e6400080011ff */
[----:B-1----:R-:W-:Y:S05]  /*6650*/  @!P0 BRA `(.L_x_108) ;  /* 0x0000002c00f48947 */ /* 0x002fea0003800000 */
.L_x_107:
[----:B------:R-:W-:Y:S05]  /*6660*/  @!P1 BRA `(.L_x_109) ;  /* 0x0000000000409947 */ /* 0x000fea0003800000 */
[----:B------:R-:W3:Y:S01]  /*6670*/  LDCU.64 UR8, c[0x4][0x70] ;  /* 0x01000e00ff0877ac */ /* 0x000ee20008000a00 */
[----:B------:R-:W-:Y:S01]  /*6680*/  MOV R3, 0x0 ;  /* 0x0000000000037802 */ /* 0x000fe20000000f00 */
[----:B------:R-:W-:Y:S02]  /*6690*/  HFMA2 R12, -RZ, RZ, 0, 5.9604644775390625e-08 ;  /* 0x00000001ff0c7431 */ /* 0x000fe400000001ff */
[----:B------:R-:W-:Y:S02]  /*66a0*/  IMAD.MOV.U32 R8, RZ, RZ, 0x192 ;  /* 0x00000192ff087424 */ /* 0x000fe400078e00ff */
[----:B------:R-:W-:Y:S01]  /*66b0*/  IMAD.MOV.U32 R13, RZ, RZ, RZ ;  /* 0x000000ffff0d7224 */ /* 0x000fe200078e00ff */
[----:B------:R-:W5:Y:S01]  /*66c0*/  LDCU.64 UR6, c[0x4][0x78] ;  /* 0x01000f00ff0677ac */ /* 0x000f620008000a00 */
[----:B-1----:R-:W1:Y:S01]  /*66d0*/  LDC.64 R2, c[0x4][R3] ;  /* 0x0100000003027b82 */ /* 0x002e620000000a00 */
[----:B------:R-:W2:Y:S01]  /*66e0*/  LDCU.64 UR4, c[0x4][0x10] ;  /* 0x01000200ff0477ac */ /* 0x000ea20008000a00 */
[----:B---3--:R-:W-:Y:S01]  /*66f0*/  MOV R5, UR9 ;  /* 0x0000000900057c02 */ /* 0x008fe20008000f00 */
[----:B------:R-:W-:Y:S01]  /*6700*/  IMAD.U32 R4, RZ, RZ, UR8 ;  /* 0x00000008ff047e24 */ /* 0x000fe2000f8e00ff */
[----:B-----5:R-:W-:Y:S01]  /*6710*/  MOV R7, UR7 ;  /* 0x0000000700077c02 */ /* 0x020fe20008000f00 */
[----:B------:R-:W-:Y:S01]  /*6720*/  IMAD.U32 R6, RZ, RZ, UR6 ;  /* 0x00000006ff067e24 */ /* 0x000fe2000f8e00ff */
[----:B--2---:R-:W-:Y:S01]  /*6730*/  MOV R11, UR5 ;  /* 0x00000005000b7c02 */ /* 0x004fe20008000f00 */
[----:B------:R-:W-:Y:S02]  /*6740*/  IMAD.U32 R10, RZ, RZ, UR4 ;  /* 0x00000004ff0a7e24 */ /* 0x000fe4000f8e00ff */
[----:B------:R-:W-:Y:S07]  /*6750*/  LEPC R20, `(.L_x_109) ;  /* 0x000000001014794e */ /* 0x000fee0000000000 */
[----:B-1--4-:R-:W-:Y:S05]  /*6760*/  CALL.ABS.NOINC R2 ;  /* 0x0000000002007343 */ /* 0x012fea0003c00000 */
.L_x_109:
[----:B----4-:R-:W-:Y:S01]  /*6770*/  SHF.L.U32 R3, R28, 0x10, RZ ;  /* 0x000000101c037819 */ /* 0x010fe200000006ff */
[----:B------:R-:W-:Y:S05]  /*6780*/  WARPSYNC.ALL ;  /* 0x0000000000007948 */ /* 0x000fea0003800000 */
[----:B------:R-:W-:Y:S01]  /*6790*/  R2UR UR4, R25 ;  /* 0x00000000190472ca */ /* 0x000fe200000e0000 */
[----:B------:R-:W-:Y:S01]  /*67a0*/  BSSY.RECONVERGENT B0, `(.L_x_110) ;  /* 0x000004e000007945 */ /* 0x000fe20003800200 */
[C---:B------:R-:W-:Y:S02]  /*67b0*/  SHF.L.U32 R20, R29.reuse, 0x10, RZ ;  /* 0x000000101d147819 */ /* 0x040fe400000006ff */
[----:B------:R-:W-:Y:S02]  /*67c0*/  LOP3.LUT R21, R29, 0xffff0000, RZ, 0xc0, !PT ;  /* 0xffff00001d157812 */ /* 0x000fe400078ec0ff */
[----:B------:R-:W-:Y:S07]  /*67d0*/  ISETP.NE.AND P0, PT, R57, RZ, PT ;  /* 0x000000ff3900720c */ /* 0x000fee0003f05270 */
[----:B------:R-:W3:Y:S02]  /*67e0*/  LDTM.16dp256bit.x4 R4, tmem[UR4] ;  /* 0x00000004000479ee */ /* 0x000ee40008120000 */
[----:B---3--:R-:W-:Y:S01]  /*67f0*/  FMUL R0, R24, R4 ;  /* 0x0000000418007220 */ /* 0x008fe20000400000 */
[----:B------:R-:W-:Y:S01]  /*6800*/  LOP3.LUT R4, R28, 0xffff0000, RZ, 0xc0, !PT ;  /* 0xffff00001c047812 */ /* 0x000fe200078ec0ff */
[C---:B-1----:R-:W-:Y:S01]  /*6810*/  FMUL R2, R24.reuse, R5 ;  /* 0x0000000518027220 */ /* 0x042fe20000400000 */
[C---:B------:R-:W-:Y:S01]  /*6820*/  FMUL R7, R24.reuse, R7 ;  /* 0x0000000718077220 */ /* 0x040fe20000400000 */
[C---:B------:R-:W-:Y:S01]  /*6830*/  FFMA R0, R27.reuse, R3, R0 ;  /* 0x000000031b007223 */ /* 0x040fe20000000000 */
[C---:B------:R-:W-:Y:S01]  /*6840*/  FMUL R3, R24.reuse, R6 ;  /* 0x0000000618037220 */ /* 0x040fe20000400000 */
[C---:B------:R-:W-:Y:S01]  /*6850*/  FFMA R2, R27.reuse, R4, R2 ;  /* 0x000000041b027223 */ /* 0x040fe20000000002 */
[C---:B------:R-:W-:Y:S01]  /*6860*/  FMUL R4, R24.reuse, R8 ;  /* 0x0000000818047220 */ /* 0x040fe20000400000 */
[C---:B------:R-:W-:Y:S01]  /*6870*/  FMUL R8, R24.reuse, R12 ;  /* 0x0000000c18087220 */ /* 0x040fe20000400000 */
[----:B------:R-:W-:Y:S01]  /*6880*/  FMUL R12, R24, R16 ;  /* 0x00000010180c7220 */ /* 0x000fe20000400000 */
[----:B------:R-:W-:Y:S01]  /*6890*/  SHF.L.U32 R16, R30, 0x10, RZ ;  /* 0x000000101e107819 */ /* 0x000fe200000006ff */
[C---:B------:R-:W-:Y:S01]  /*68a0*/  FFMA R3, R27.reuse, R20, R3 ;  /* 0x000000141b037223 */ /* 0x040fe20000000003 */
[----:B------:R-:W-:Y:S01]  /*68b0*/  F2FP.BF16.F32.PACK_AB R32, R2, R0 ;  /* 0x000000000220723e */ /* 0x000fe200000010ff */
[C---:B------:R-:W-:Y:S01]  /*68c0*/  FFMA R7, R27.reuse, R21, R7 ;  /* 0x000000151b077223 */ /* 0x040fe20000000007 */
[----:B------:R-:W-:Y:S01]  /*68d0*/  LOP3.LUT R0, R30, 0xffff0000, RZ, 0xc0, !PT ;  /* 0xffff00001e007812 */ /* 0x000fe200078ec0ff */
[----:B------:R-:W-:Y:S01]  /*68e0*/  FFMA R4, R27, R16, R4 ;  /* 0x000000101b047223 */ /* 0x000fe20000000004 */
[C---:B------:R-:W-:Y:S01]  /*68f0*/  SHF.L.U32 R2, R31.reuse, 0x10, RZ ;  /* 0x000000101f027819 */ /* 0x040fe200000006ff */
[C---:B------:R-:W-:Y:S01]  /*6900*/  FMUL R5, R24.reuse, R9 ;  /* 0x0000000918057220 */ /* 0x040fe20000400000 */
[----:B------:R-:W-:Y:S01]  /*6910*/  LOP3.LUT R16, R31, 0xffff0000, RZ, 0xc0, !PT ;  /* 0xffff00001f107812 */ /* 0x000fe200078ec0ff */
[----:B------:R-:W-:Y:S01]  /*6920*/  FMUL R6, R24, R10 ;  /* 0x0000000a18067220 */ /* 0x000fe20000400000 */
[----:B------:R-:W-:Y:S01]  /*6930*/  F2FP.BF16.F32.PACK_AB R33, R7, R3 ;  /* 0x000000030721723e */ /* 0x000fe200000010ff */
[C---:B------:R-:W-:Y:S01]  /*6940*/  FFMA R5, R27.reuse, R0, R5 ;  /* 0x000000001b057223 */ /* 0x040fe20000000005 */
[C---:B------:R-:W-:Y:S01]  /*6950*/  SHF.L.U32 R0, R36.reuse, 0x10, RZ ;  /* 0x0000001024007819 */ /* 0x040fe200000006ff */
[----:B------:R-:W-:Y:S01]  /*6960*/  FFMA R6, R27, R2, R6 ;  /* 0x000000021b067223 */ /* 0x000fe20000000006 */
[----:B------:R-:W-:Y:S01]  /*6970*/  LOP3.LUT R2, R36, 0xffff0000, RZ, 0xc0, !PT ;  /* 0xffff000024027812 */ /* 0x000fe200078ec0ff */
[C---:B------:R-:W-:Y:S01]  /*6980*/  FMUL R11, R24.reuse, R11 ;  /* 0x0000000b180b7220 */ /* 0x040fe20000400000 */
[----:B------:R-:W-:Y:S01]  /*6990*/  SHF.L.U32 R3, R37, 0x10, RZ ;  /* 0x0000001025037819 */ /* 0x000fe200000006ff */
[C---:B------:R-:W-:Y:S01]  /*69a0*/  FMUL R9, R24.reuse, R13 ;  /* 0x0000000d18097220 */ /* 0x040fe20000400000 */
[----:B------:R-:W-:Y:S01]  /*69b0*/  F2FP.BF16.F32.PACK_AB R34, R5, R4 ;  /* 0x000000040522723e */ /* 0x000fe200000010ff */
[C---:B------:R-:W-:Y:S01]  /*69c0*/  FMUL R10, R24.reuse, R14 ;  /* 0x0000000e180a7220 */ /* 0x040fe20000400000 */
[C---:B------:R-:W-:Y:S01]  /*69d0*/  FFMA R11, R27.reuse, R16, R11 ;  /* 0x000000101b0b7223 */ /* 0x040fe2000000000b */
[C---:B------:R-:W-:Y:S01]  /*69e0*/  FFMA R8, R27.reuse, R0, R8 ;  /* 0x000000001b087223 */ /* 0x040fe20000000008 */
[----:B------:R-:W-:Y:S01]  /*69f0*/  FFMA R9, R27, R2, R9 ;  /* 0x000000021b097223 */ /* 0x000fe20000000009 */
[----:B------:R-:W-:Y:S01]  /*6a00*/  LOP3.LUT R0, R37, 0xffff0000, RZ, 0xc0, !PT ;  /* 0xffff000025007812 */ /* 0x000fe200078ec0ff */
[----:B------:R-:W-:Y:S01]  /*6a10*/  FFMA R10, R27, R3, R10 ;  /* 0x000000031b0a7223 */ /* 0x000fe2000000000a */
[----:B------:R-:W-:Y:S01]  /*6a20*/  FMUL R15, R24, R15 ;  /* 0x0000000f180f7220 */ /* 0x000fe20000400000 */
[----:B------:R-:W-:Y:S01]  /*6a30*/  SHF.L.U32 R2, R38, 0x10, RZ ;  /* 0x0000001026027819 */ /* 0x000fe200000006ff */
[----:B------:R-:W-:Y:S01]  /*6a40*/  FMUL R13, R24, R17 ;  /* 0x00000011180d7220 */ /* 0x000fe20000400000 */
[----:B------:R-:W-:Y:S01]  /*6a50*/  LOP3.LUT R3, R38, 0xffff0000, RZ, 0xc0, !PT ;  /* 0xffff000026037812 */ /* 0x000fe200078ec0ff */
[C---:B------:R-:W-:Y:S01]  /*6a60*/  FMUL R14, R24.reuse, R18 ;  /* 0x00000012180e7220 */ /* 0x040fe20000400000 */
[----:B------:R-:W-:Y:S01]  /*6a70*/  SHF.L.U32 R4, R39, 0x10, RZ ;  /* 0x0000001027047819 */ /* 0x000fe200000006ff */
[----:B------:R-:W-:Y:S01]  /*6a80*/  FFMA R15, R27, R0, R15 ;  /* 0x000000001b0f7223 */ /* 0x000fe2000000000f */
[----:B------:R-:W-:Y:S01]  /*6a90*/  LOP3.LUT R5, R39, 0xffff0000, RZ, 0xc0, !PT ;  /* 0xffff000027057812 */ /* 0x000fe200078ec0ff */
[----:B------:R-:W-:Y:S01]  /*6aa0*/  FMUL R19, R24, R19 ;  /* 0x0000001318137220 */ /* 0x000fe20000400000 */
[C---:B------:R-:W-:Y:S01]  /*6ab0*/  FFMA R12, R27.reuse, R2, R12 ;  /* 0x000000021b0c7223 */ /* 0x040fe2000000000c */
[C---:B------:R-:W-:Y:S01]  /*6ac0*/  FFMA R13, R27.reuse, R3, R13 ;  /* 0x000000031b0d7223 */ /* 0x040fe2000000000d */
[C---:B------:R-:W-:Y:S01]  /*6ad0*/  FFMA R14, R27.reuse, R4, R14 ;  /* 0x000000041b0e7223 */ /* 0x040fe2000000000e */
[----:B------:R-:W-:Y:S01]  /*6ae0*/  FFMA R19, R27, R5, R19 ;  /* 0x000000051b137223 */ /* 0x000fe20000000013 */
[----:B------:R-:W-:Y:S02]  /*6af0*/  F2FP.BF16.F32.PACK_AB R35, R11, R6 ;  /* 0x000000060b23723e */ /* 0x000fe400000010ff */
[----:B------:R-:W-:Y:S02]  /*6b00*/  F2FP.BF16.F32.PACK_AB R8, R9, R8 ;  /* 0x000000080908723e */ /* 0x000fe400000010ff */
[----:B------:R-:W-:Y:S01]  /*6b10*/  F2FP.BF16.F32.PACK_AB R9, R15, R10 ;  /* 0x0000000a0f09723e */ /* 0x000fe200000010ff */
[----:B------:R1:W-:Y:S01]  /*6b20*/  STSM.16.M88.4 [R60+0x200], R32 ;  /* 0x000200203c007844 */ /* 0x0003e20000000200 */
[----:B------:R-:W-:Y:S02]  /*6b30*/  F2FP.BF16.F32.PACK_AB R10, R13, R12 ;  /* 0x0000000c0d0a723e */ /* 0x000fe400000010ff */
[----:B------:R-:W-:Y:S05]  /*6b40*/  F2FP.BF16.F32.PACK_AB R11, R19, R14 ;  /* 0x0000000e130b723e */ /* 0x000fea00000010ff */
[----:B------:R1:W-:Y:S01]  /*6b50*/  STSM.16.M88.4 [R59+0x200], R8 ;  /* 0x000200083b007844 */ /* 0x0003e20000000200 */
[----:B------:R-:W-:Y:S01]  /*6b60*/  @!PT LDS RZ, [RZ] ;  /* 0x00000000fffff984 */ /* 0x000fe20000000800 */
[----:B------:R-:W-:Y:S01]  /*6b70*/  @!PT LDS RZ, [RZ] ;  /* 0x00000000fffff984 */ /* 0x000fe20000000800 */
[----:B------:R-:W-:Y:S01]  /*6b80*/  @!PT LDS RZ, [RZ] ;  /* 0x00000000fffff984 */ /* 0x000fe20000000800 */
[----:B------:R-:W-:Y:S01]  /*6b90*/  @!PT LDS RZ, [RZ] ;  /* 0x00000000fffff984 */ /* 0x000fe20000000800 */
[----:B------:R3:W-:Y:S07]  /*6ba0*/  MEMBAR.ALL.CTA ;  /* 0x0000000000007992 */ /* 0x0007ee0000008000 */
[----:B---3--:R-:W3:Y:S02]  /*6bb0*/  FENCE.VIEW.ASYNC.S ;  /* 0x00000000000073c6 */ /* 0x008ee40000000000 */
[----:B---3--:R-:W-:Y:S06]  /*6bc0*/  BAR.SYNC.DEFER_BLOCKING 0x1, 0x80 ;  /* 0x0042000000007b1d */ /* 0x008fec0000010000 */
[----:B------:R-:W-:Y:S05]  /*6bd0*/  @P0 BRA `(.L_x_111) ;  /* 0x0000000000280947 */ /* 0x000fea0003800000 */
[----:B------:R-:W3:Y:S01]  /*6be0*/  LDCU.64 UR6, c[0x0][0x348] ;  /* 0x00006900ff0677ac */ /* 0x000ee20008000a00 */
[----:B------:R-:W-:Y:S01]  /*6bf0*/  UIADD3 UR4, UPT, UPT, UR44, 0x200, URZ ;  /* 0x000002002c047890 */ /* 0x000fe2000fffe0ff */
[----:B------:R-:W-:Y:S05]  /*6c00*/  UMOV UR51, UR36 ;  /* 0x0000002400337c82 */ /* 0x000fea0008000000 */
[----:B------:R-:W-:Y:S04]  /*6c10*/  MOV R50, UR4 ;  /* 0x0000000400327c02 */ /* 0x000fe80008000f00 */
[----:B------:R-:W-:Y:S01]  /*6c20*/  R2UR UR48, R50 ;  /* 0x00000000323072ca */ /* 0x000fe200000e0000 */
[----:B---3--:R-:W-:Y:S04]  /*6c30*/  UIADD3 UR4, UP0, UPT, UR6, 0x680, URZ ;  /* 0x0000068006047890 */ /* 0x008fe8000ff1e0ff */
[----:B------:R-:W-:Y:S09]  /*6c40*/  UIADD3.X UR5, UPT, UPT, URZ, UR7, URZ, UP0, !UPT ;  /* 0x00000007ff057290 */ /* 0x000ff200087fe4ff */
[----:B------:R3:W-:Y:S01]  /*6c50*/  UTMASTG.3D [UR48], [UR4] ;  /* 0x00000030040073b5 */ /* 0x0007e20008010000 */
[----:B------:R0:W-:Y:S01]  /*6c60*/  UTMACMDFLUSH ;  /* 0x00000000000079b7 */ /* 0x0001e20000000000 */
[----:B---3--:R-:W-:Y:S04]  /*6c70*/  DEPBAR.LE SB0, 0x1 ;  /* 0x000080400000791a */ /* 0x008fe80000000000 */
.L_x_111:
[----:B------:R-:W-:Y:S05]  /*6c80*/  BSYNC.RECONVERGENT B0 ;  /* 0x0000000000007941 */ /* 0x000fea0003800200 */
.L_x_110:
[----:B------:R-:W-:Y:S01]  /*6c90*/  BAR.SYNC.DEFER_BLOCKING 0x1, 0x80 ;  /* 0x0042000000007b1d */ /* 0x000fe20000010000 */
[----:B------:R-:W-:Y:S01]  /*6ca0*/  ISETP.NE.AND P1, PT, R58, RZ, PT ;  /* 0x000000ff3a00720c */ /* 0x000fe20003f25270 */
[----:B------:R-:W-:Y:S01]  /*6cb0*/  UISETP.NE.AND UP0, UPT, UR47, URZ, UPT ;  /* 0x000000ff2f00728c */ /* 0x000fe2000bf05270 */
[----:B------:R-:W-:Y:S11]  /*6cc0*/  LEA R4, R61, UR44, 0x3 ;  /* 0x0000002c3d047c11 */ /* 0x000ff6000f8e18ff */
[----:B------:R-:W-:Y:S01]  /*6cd0*/  @P1 SHF.L.U32 R3, R55, 0x1f, RZ ;  /* 0x0000001f37031819 */ /* 0x000fe200000006ff */
[----:B------:R-:W-:Y:S06]  /*6ce0*/  BRA.U !UP0, `(.L_x_112) ;  /* 0x0000000108247547 */ /* 0x000fec000b800000 */
[----:B------:R-:W3:Y:S01]  /*6cf0*/  S2R R0, SR_CgaCtaId ;  /* 0x0000000000007919 */ /* 0x000ee20000008800 */
[----:B------:R-:W-:Y:S01]  /*6d00*/  IMAD.U32 R2, RZ, RZ, UR46 ;  /* 0x0000002eff027e24 */ /* 0x000fe2000f8e00ff */
[----:B------:R-:W-:Y:S04]  /*6d10*/  UIADD3 UR4, UPT, UPT, UR46, 0x1, URZ ;  /* 0x000000012e047890 */ /* 0x000fe8000fffe0ff */
[----:B------:R-:W-:Y:S01]  /*6d20*/  @P1 LEA R2, R2, UR44, 0x3 ;  /* 0x0000002c02021c11 */ /* 0x000fe2000f8e18ff */
[----:B------:R-:W-:Y:S04]  /*6d30*/  UISETP.NE.AND UP0, UPT, UR4, 0x4, UPT ;  /* 0x000000040400788c */ /* 0x000fe8000bf05270 */
[----:B------:R-:W-:Y:S01]  /*6d40*/  @P1 VIADD R2, R2, 0xa0 ;  /* 0x000000a002021836 */ /* 0x000fe20000000000 */
[----:B------:R-:W-:Y:S04]  /*6d50*/  USEL UR46, UR4, URZ, UP0 ;  /* 0x000000ff042e7287 */ /* 0x000fe80008000000 */
[----:B---3--:R-:W-:Y:S04]  /*6d60*/  @P1 PRMT R0, R0, 0x654, R2 ;  /* 0x0000065400001816 */ /* 0x008fe80000000002 */
[----:B------:R3:W-:Y:S04]  /*6d70*/  @P1 SYNCS.ARRIVE.TRANS64.RED.A1T0 RZ, [R0+URZ], RZ ;  /* 0x000000ff00ff19a7 */ /* 0x0007e800081004ff */
.L_x_112:
[----:B------:R-:W4:Y:S01]  /*6d80*/  @P1 SYNCS.PHASECHK.TRANS64.TRYWAIT P0, [R4+URZ+0x80], R3 ;  /* 0x00008003040015a7 */ /* 0x000f2200080011ff */
[----:B------:R-:W-:Y:S01]  /*6d90*/  BSSY B1, `(.L_x_113) ;  /* 0x0000013000017945 */ /* 0x000fe20003800000 */
[----:B----4-:R-:W-:Y:S03]  /*6da0*/  @P1 SEL R63, RZ, 0x1, !P0 ;  /* 0x00000001ff3f1807 */ /* 0x010fe60004000000 */
[----:B------:R-:W-:Y:S05]  /*6db0*/  @!P1 BRA `(.L_x_114) ;  /* 0x0000000000409947 */ /* 0x000fea0003800000 */
[----:B------:R-:W-:Y:S01]  /*6dc0*/  ISETP.NE.AND P1, PT, R64, RZ, PT ;  /* 0x000000ff4000720c */ /* 0x000fe20003f25270 */
[----:B------:R-:W-:Y:S01]  /*6dd0*/  BSSY B0, `(.L_x_115) ;  /* 0x0000009000007945 */ /* 0x000fe20003800000 */
[----:B------:R-:W-:Y:S11]  /*6de0*/  ISETP.NE.AND P0, PT, R63, RZ, PT ;  /* 0x000000ff3f00720c */ /* 0x000ff60003f05270 */
[----:B------:R-:W-:Y:S05]  /*6df0*/  @P1 IMAD R3, R61, 0x1000, R62 ;  /* 0x000010003d031824 */ /* 0x000fea00078e023e */
[----:B------:R-:W-:Y:S05]  /*6e00*/  @P1 IADD3 R2, PT, PT, R3, UR44, RZ ;  /* 0x0000002c03021c10 */ /* 0x000fea000fffe0ff */
[----:B------:R-:W-:Y:S01]  /*6e10*/  @P1 IMAD.IADD R2, R56, 0x1, R2 ;  /* 0x0000000138021824 */ /* 0x000fe200078e0202 */
[----:B------:R-:W-:Y:S06]  /*6e20*/  @P0 BRA `(.L_x_116) ;  /* 0x00000000000c0947 */ /* 0x000fec0003800000 */
[----:B---3--:R-:W-:Y:S04]  /*6e30*/  SHF.L.U32 R0, R55, 0x1f, RZ ;  /* 0x0000001f37007819 */ /* 0x008fe800000006ff */
[----:B------:R-:W3:Y:S02]  /*6e40*/  SYNCS.PHASECHK.TRANS64.TRYWAIT P0, [R4+URZ+0x80], R0 ;  /* 0x00008000040075a7 */ /* 0x000ee400080011ff */
[----:B---3--:R-:W-:Y:S05]  /*6e50*/  @!P0 BRA `(.L_x_117) ;  /* 0x0000002800088947 */ /* 0x008fea0003800000 */
.L_x_116:
[----:B------:R-:W-:Y:S05]  /*6e60*/  BSYNC B0 ;  /* 0x0000000000007941 */ /* 0x000fea0003800000 */
.L_x_115:
[----:B------:R-:W-:Y:S02]  /*6e70*/  ISETP.NE.AND P0, PT, R64, RZ, PT ;  /* 0x000000ff4000720c */ /* 0x000fe40003f05270 */
[----:B------:R-:W-:Y:S11]  /*6e80*/  IADD3 R61, PT, PT, R61, 0x1, RZ ;  /* 0x000000013d3d7810 */ /* 0x000ff60007ffe0ff */
[----:B------:R-:W-:Y:S05]  /*6e90*/  @P0 WARPSYNC.ALL ;  /* 0x0000000000000948 */ /* 0x000fea0003800000 */
[----:B------:R4:W1:Y:S04]  /*6ea0*/  @P0 LDSM.16.M88.4 R28, [R3+UR44+0x200] ;  /* 0x0002002c031c083b */ /* 0x0008680008000200 */
[----:B------:R4:W1:Y:S02]  /*6eb0*/  @P0 LDSM.16.M88.4 R36, [R2+0x200] ;  /* 0x000200000224083b */ /* 0x0008640000000200 */
.L_x_114:
[----:B------:R-:W-:Y:S05]  /*6ec0*/  BSYNC B1 ;  /* 0x0000000000017941 */ /* 0x000fea0003800000 */
.L_x_113:
[----:B---3--:R-:W-:Y:S05]  /*6ed0*/  VIADD R0, R25, 0x20 ;  /* 0x0000002019007836 */ /* 0x008fea0000000000 */
[----:B------:R-:W-:Y:S04]  /*6ee0*/  SHF.R.U32.HI R0, RZ, 0x15, R0 ;  /* 0x00000015ff007819 */ /* 0x000fe80000011600 */
[----:B------:R-:W-:Y:S11]  /*6ef0*/  LOP3.LUT P0, RZ, R0, 0x3, R46, 0x48, !PT ;  /* 0x0000000300ff7812 */ /* 0x000ff6000780482e */
[----:B------:R-:W-:Y:S02]  /*6f00*/  @!UPT UIADD3 URZ, UPT, UPT, URZ, URZ, URZ ;  /* 0x000000fffffff290 */ /* 0x000fe4000fffe0ff */
[----:B------:R-:W-:Y:S05]  /*6f10*/  @!P0 BRA `(.L_x_118) ;  /* 0x0000000000408947 */ /* 0x000fea0003800000 */
[----:B------:R-:W3:Y:S01]  /*6f20*/  LDCU.64 UR8, c[0x4][0x70] ;  /* 0x01000e00ff0877ac */ /* 0x000ee20008000a00 */
[----:B----4-:R-:W-:Y:S01]  /*6f30*/  MOV R3, 0x0 ;  /* 0x0000000000037802 */ /* 0x010fe20000000f00 */
[----:B------:R-:W-:Y:S02]  /*6f40*/  HFMA2 R12, -RZ, RZ, 0, 5.9604644775390625e-08 ;  /* 0x00000001ff0c7431 */ /* 0x000fe400000001ff */
[----:B-1----:R-:W-:Y:S02]  /*6f50*/  IMAD.MOV.U32 R8, RZ, RZ, 0x192 ;  /* 0x00000192ff087424 */ /* 0x002fe400078e00ff */
[----:B------:R-:W-:Y:S01]  /*6f60*/  IMAD.MOV.U32 R13, RZ, RZ, RZ ;  /* 0x000000ffff0d7224 */ /* 0x000fe200078e00ff */
[----:B------:R-:W1:Y:S01]  /*6f70*/  LDCU.64 UR6, c[0x4][0x78] ;  /* 0x01000f00ff0677ac */ /* 0x000e620008000a00 */
[----:B------:R-:W4:Y:S01]  /*6f80*/  LDC.64 R2, c[0x4][R3] ;  /* 0x0100000003027b82 */ /* 0x000f220000000a00 */
[----:B------:R-:W5:Y:S01]  /*6f90*/  LDCU.64 UR4, c[0x4][0x10] ;  /* 0x01000200ff0477ac */ /* 0x000f620008000a00 */
[----:B---3--:R-:W-:Y:S01]  /*6fa0*/  MOV R5, UR9 ;  /* 0x0000000900057c02 */ /* 0x008fe20008000f00 */
[----:B------:R-:W-:Y:S01]  /*6fb0*/  IMAD.U32 R4, RZ, RZ, UR8 ;  /* 0x00000008ff047e24 */ /* 0x000fe2000f8e00ff */
[----:B-1----:R-:W-:Y:S01]  /*6fc0*/  MOV R7, UR7 ;  /* 0x0000000700077c02 */ /* 0x002fe20008000f00 */
[----:B------:R-:W-:Y:S01]  /*6fd0*/  IMAD.U32 R6, RZ, RZ, UR6 ;  /* 0x00000006ff067e24 */ /* 0x000fe2000f8e00ff */
[----:B-----5:R-:W-:Y:S01]  /*6fe0*/  MOV R11, UR5 ;  /* 0x00000005000b7c02 */ /* 0x020fe20008000f00 */
[----:B------:R-:W-:Y:S02]  /*6ff0*/  IMAD.U32 R10, RZ, RZ, UR4 ;  /* 0x00000004ff0a7e24 */ /* 0x000fe4000f8e00ff */
[----:B------:R-:W-:Y:S07]  /*7000*/  LEPC R20, `(.L_x_118) ;  /* 0x000000001014794e */ /* 0x000fee0000000000 */
[----:B--2-4-:R-:W-:Y:S05]  /*7010*/  CALL.ABS.NOINC R2 ;  /* 0x0000000002007343 */ /* 0x014fea0003c00000 */
.L_x_118:
[----:B-1--4-:R-:W-:Y:S01]  /*7020*/  SHF.L.U32 R3, R28, 0x10, RZ ;  /* 0x000000101c037819 */ /* 0x012fe200000006ff */
[----:B------:R-:W-:Y:S05]  /*7030*/  WARPSYNC.ALL ;  /* 0x0000000000007948 */ /* 0x000fea0003800000 */
[----:B------:R-:W-:Y:S01]  /*7040*/  R2UR UR4, R25 ;  /* 0x00000000190472ca */ /* 0x000fe200000e0000 */
[----:B------:R-:W1:Y:S01]  /*7050*/  S2R R65, SR_CgaCtaId ;  /* 0x0000000000417919 */ /* 0x000e620000008800 */
[C---:B------:R-:W-:Y:S01]  /*7060*/  SHF.L.U32 R20, R29.reuse, 0x10, RZ ;  /* 0x000000101d147819 */ /* 0x040fe200000006ff */
[----:B------:R-:W-:Y:S01]  /*7070*/  BSSY.RECONVERGENT B0, `(.L_x_119) ;  /* 0x0000054000007945 */ /* 0x000fe20003800200 */
[----:B------:R-:W-:Y:S02]  /*7080*/  LOP3.LUT R21, R29, 0xffff0000, RZ, 0xc0, !PT ;  /* 0xffff00001d157812 */ /* 0x000fe400078ec0ff */
[----:B------:R-:W-:Y:S02]  /*7090*/  ISETP.NE.AND P6, PT, R58, RZ, PT ;  /* 0x000000ff3a00720c */ /* 0x000fe40003fc5270 */
[----:B------:R-:W-:Y:S05]  /*70a0*/  ISETP.NE.AND P0, PT, R57, RZ, PT ;  /* 0x000000ff3900720c */ /* 0x000fea0003f05270 */
[----:B------:R-:W3:Y:S02]  /*70b0*/  LDTM.16dp256bit.x4 R4, tmem[UR4+0x20] ;  /* 0x00002004000479ee */ /* 0x000ee40008120000 */
[----:B---3--:R-:W-:Y:S01]  /*70c0*/  FMUL R0, R24, R4 ;  /* 0x0000000418007220 */ /* 0x008fe20000400000 */
[----:B------:R-:W-:Y:S01]  /*70d0*/  LOP3.LUT R4, R28, 0xffff0000, RZ, 0xc0, !PT ;  /* 0xffff00001c047812 */ /* 0x000fe200078ec0ff */
[C---:B------:R-:W-:Y:S01]  /*70e0*/  FMUL R2, R24.reuse, R5 ;  /* 0x0000000518027220 */ /* 0x040fe20000400000 */
[C---:B------:R-:W-:Y:S01]  /*70f0*/  FMUL R7, R24.reuse, R7 ;  /* 0x0000000718077220 */ /* 0x040fe20000400000 */
[C---:B------:R-:W-:Y:S01]  /*7100*/  FFMA R0, R27.reuse, R3, R0 ;  /* 0x000000031b007223 */ /* 0x040fe20000000000 */
[C---:B------:R-:W-:Y:S01]  /*7110*/  FMUL R3, R24.reuse, R6 ;  /* 0x0000000618037220 */ /* 0x040fe20000400000 */
[C---:B------:R-:W-:Y:S01]  /*7120*/  FFMA R2, R27.reuse, R4, R2 ;  /* 0x000000041b027223 */ /* 0x040fe20000000002 */
[C---:B------:R-:W-:Y:S01]  /*7130*/  FMUL R4, R24.reuse, R8 ;  /* 0x0000000818047220 */ /* 0x040fe20000400000 */
[----:B------:R-:W-:Y:S01]  /*7140*/  FMUL R8, R24, R12 ;  /* 0x0000000c18087220 */ /* 0x000fe20000400000 */
[C---:B------:R-:W-:Y:S01]  /*7150*/  FFMA R3, R27.reuse, R20, R3 ;  /* 0x000000141b037223 */ /* 0x040fe20000000003 */
[----:B------:R-:W-:Y:S01]  /*7160*/  FFMA R7, R27, R21, R7 ;  /* 0x000000151b077223 */ /* 0x000fe20000000007 */
[----:B------:R-:W-:Y:S01]  /*7170*/  F2FP.BF16.F32.PACK_AB R32, R2, R0 ;  /* 0x000000000220723e */ /* 0x000fe200000010ff */
[----:B------:R-:W-:Y:S01]  /*7180*/  FMUL R12, R24, R16 ;  /* 0x00000010180c7220 */ /* 0x000fe20000400000 */
[----:B------:R-:W-:Y:S01]  /*7190*/  SHF.L.U32 R16, R30, 0x10, RZ ;  /* 0x000000101e107819 */ /* 0x000fe200000006ff */
[----:B------:R-:W-:Y:S01]  /*71a0*/  FMUL R5, R24, R9 ;  /* 0x0000000918057220 */ /* 0x000fe20000400000 */
[----:B------:R-:W-:Y:S01]  /*71b0*/  LOP3.LUT R0, R30, 0xffff0000, RZ, 0xc0, !PT ;  /* 0xffff00001e007812 */ /* 0x000fe200078ec0ff */
[C---:B------:R-:W-:Y:S01]  /*71c0*/  FMUL R6, R24.reuse, R10 ;  /* 0x0000000a18067220 */ /* 0x040fe20000400000 */
[----:B------:R-:W-:Y:S01]  /*71d0*/  SHF.L.U32 R2, R31, 0x10, RZ ;  /* 0x000000101f027819 */ /* 0x000fe200000006ff */
[----:B------:R-:W-:Y:S01]  /*71e0*/  FFMA R4, R27, R16, R4 ;  /* 0x000000101b047223 */ /* 0x000fe20000000004 */
[----:B------:R-:W-:Y:S01]  /*71f0*/  F2FP.BF16.F32.PACK_AB R33, R7, R3 ;  /* 0x000000030721723e */ /* 0x000fe200000010ff */
[----:B------:R-:W-:Y:S01]  /*7200*/  FFMA R5, R27, R0, R5 ;  /* 0x000000001b057223 */ /* 0x000fe20000000005 */
[----:B------:R-:W-:Y:S01]  /*7210*/  LOP3.LUT R3, R31, 0xffff0000, RZ, 0xc0, !PT ;  /* 0xffff00001f037812 */ /* 0x000fe200078ec0ff */
[----:B------:R-:W-:Y:S01]  /*7220*/  FMUL R11, R24, R11 ;  /* 0x0000000b180b7220 */ /* 0x000fe20000400000 */
[C---:B------:R-:W-:Y:S01]  /*7230*/  SHF.L.U32 R0, R36.reuse, 0x10, RZ ;  /* 0x0000001024007819 */ /* 0x040fe200000006ff */
[C---:B------:R-:W-:Y:S01]  /*7240*/  FFMA R6, R27.reuse, R2, R6 ;  /* 0x000000021b067223 */ /* 0x040fe20000000006 */
[----:B------:R-:W-:Y:S01]  /*7250*/  LOP3.LUT R2, R36, 0xffff0000, RZ, 0xc0, !PT ;  /* 0xffff000024027812 */ /* 0x000fe200078ec0ff */
[----:B------:R-:W-:Y:S01]  /*7260*/  FFMA R11, R27, R3, R11 ;  /* 0x000000031b0b7223 */ /* 0x000fe2000000000b */
[----:B------:R-:W-:Y:S01]  /*7270*/  SHF.L.U32 R3, R37, 0x10, RZ ;  /* 0x0000001025037819 */ /* 0x000fe200000006ff */
[C---:B------:R-:W-:Y:S01]  /*7280*/  FMUL R9, R24.reuse, R13 ;  /* 0x0000000d18097220 */ /* 0x040fe20000400000 */
[----:B------:R-:W-:Y:S01]  /*7290*/  F2FP.BF16.F32.PACK_AB R34, R5, R4 ;  /* 0x000000040522723e */ /* 0x000fe200000010ff */
[----:B------:R-:W-:Y:S01]  /*72a0*/  FMUL R10, R24, R14 ;  /* 0x0000000e180a7220 */ /* 0x000fe20000400000 */
[----:B------:R-:W-:Y:S01]  /*72b0*/  SHF.L.U32 R4, R39, 0x10, RZ ;  /* 0x0000001027047819 */ /* 0x000fe200000006ff */
[----:B------:R-:W-:Y:S01]  /*72c0*/  FFMA R8, R27, R0, R8 ;  /* 0x000000001b087223 */ /* 0x000fe20000000008 */
[----:B------:R-:W-:Y:S01]  /*72d0*/  LOP3.LUT R0, R37, 0xffff0000, RZ, 0xc0, !PT ;  /* 0xffff000025007812 */ /* 0x000fe200078ec0ff */
[C---:B------:R-:W-:Y:S01]  /*72e0*/  FFMA R9, R27.reuse, R2, R9 ;  /* 0x000000021b097223 */ /* 0x040fe20000000009 */
[C---:B------:R-:W-:Y:S01]  /*72f0*/  SHF.L.U32 R2, R38.reuse, 0x10, RZ ;  /* 0x0000001026027819 */ /* 0x040fe200000006ff */
[----:B------:R-:W-:Y:S01]  /*7300*/  FFMA R10, R27, R3, R10 ;  /* 0x000000031b0a7223 */ /* 0x000fe2000000000a */
[----:B------:R-:W-:Y:S01]  /*7310*/  LOP3.LUT R3, R38, 0xffff0000, RZ, 0xc0, !PT ;  /* 0xffff000026037812 */ /* 0x000fe200078ec0ff */
[C---:B------:R-:W-:Y:S01]  /*7320*/  FMUL R15, R24.reuse, R15 ;  /* 0x0000000f180f7220 */ /* 0x040fe20000400000 */
[----:B------:R-:W-:Y:S01]  /*7330*/  LOP3.LUT R5, R39, 0xffff0000, RZ, 0xc0, !PT ;  /* 0xffff000027057812 */ /* 0x000fe200078ec0ff */
[C---:B------:R-:W-:Y:S01]  /*7340*/  FMUL R13, R24.reuse, R17 ;  /* 0x00000011180d7220 */ /* 0x040fe20000400000 */
[----:B------:R-:W-:Y:S01]  /*7350*/  F2FP.BF16.F32.PACK_AB R35, R11, R6 ;  /* 0x000000060b23723e */ /* 0x000fe200000010ff */
[C---:B------:R-:W-:Y:S01]  /*7360*/  FMUL R14, R24.reuse, R18 ;  /* 0x00000012180e7220 */ /* 0x040fe20000400000 */
[C---:B------:R-:W-:Y:S01]  /*7370*/  FFMA R15, R27.reuse, R0, R15 ;  /* 0x000000001b0f7223 */ /* 0x040fe2000000000f */
[----:B------:R-:W-:Y:S01]  /*7380*/  FMUL R19, R24, R19 ;  /* 0x0000001318137220 */ /* 0x000fe20000400000 */
[----:B------:R-:W-:Y:S01]  /*7390*/  FFMA R12, R27, R2, R12 ;  /* 0x000000021b0c7223 */ /* 0x000fe2000000000c */
[----:B------:R3:W-:Y:S01]  /*73a0*/  STSM.16.M88.4 [R60+0x1200], R32 ;  /* 0x001200203c007844 */ /* 0x0007e20000000200 */
[----:B------:R-:W-:Y:S01]  /*73b0*/  F2FP.BF16.F32.PACK_AB R8, R9, R8 ;  /* 0x000000080908723e */ /* 0x000fe200000010ff */
[----:B------:R-:W-:Y:S01]  /*73c0*/  FFMA R13, R27, R3, R13 ;  /* 0x000000031b0d7223 */ /* 0x000fe2000000000d */
[----:B------:R-:W-:Y:S01]  /*73d0*/  F2FP.BF16.F32.PACK_AB R9, R15, R10 ;  /* 0x0000000a0f09723e */ /* 0x000fe200000010ff */
[C---:B------:R-:W-:Y:S01]  /*73e0*/  FFMA R14, R27.reuse, R4, R14 ;  /* 0x000000041b0e7223 */ /* 0x040fe2000000000e */
[----:B------:R-:W-:Y:S01]  /*73f0*/  FFMA R19, R27, R5, R19 ;  /* 0x000000051b137223 */ /* 0x000fe20000000013 */
[----:B------:R-:W-:Y:S02]  /*7400*/  MOV R0, UR46 ;  /* 0x0000002e00007c02 */ /* 0x000fe40008000f00 */
[----:B------:R-:W-:Y:S02]  /*7410*/  F2FP.BF16.F32.PACK_AB R10, R13, R12 ;  /* 0x0000000c0d0a723e */ /* 0x000fe400000010ff */
[----:B------:R-:W-:Y:S02]  /*7420*/  F2FP.BF16.F32.PACK_AB R11, R19, R14 ;  /* 0x0000000e130b723e */ /* 0x000fe400000010ff */
[----:B------:R-:W-:Y:S02]  /*7430*/  @P6 LEA R0, R0, UR44, 0x3 ;  /* 0x0000002c00006c11 */ /* 0x000fe4000f8e18ff */
[----:B------:R-:W-:Y:S01]  /*7440*/  LEA R2, R61, UR44, 0x3 ;  /* 0x0000002c3d027c11 */ /* 0x000fe2000f8e18ff */
[----:B------:R3:W-:Y:S01]  /*7450*/  STSM.16.M88.4 [R59+0x1200], R8 ;  /* 0x001200083b007844 */ /* 0x0007e20000000200 */
[----:B------:R-:W-:Y:S02]  /*7460*/  @P6 IADD3 R0, PT, PT, R0, 0xa0, RZ ;  /* 0x000000a000006810 */ /* 0x000fe40007ffe0ff */
[----:B------:R-:W-:Y:S01]  /*7470*/  @P6 SHF.L.U32 R3, R55, 0x1f, RZ ;  /* 0x0000001f37036819 */ /* 0x000fe200000006ff */
[----:B------:R-:W-:Y:S01]  /*7480*/  @!PT LDS RZ, [RZ] ;  /* 0x00000000fffff984 */ /* 0x000fe20000000800 */
[----:B------:R-:W-:Y:S01]  /*7490*/  @!PT LDS RZ, [RZ] ;  /* 0x00000000fffff984 */ /* 0x000fe20000000800 */
[----:B------:R-:W-:Y:S01]  /*74a0*/  @!PT LDS RZ, [RZ] ;  /* 0x00000000fffff984 */ /* 0x000fe20000000800 */
[----:B------:R-:W-:Y:S01]  /*74b0*/  @!PT LDS RZ, [RZ] ;  /* 0x00000000fffff984 */ /* 0x000fe20000000800 */
[----:B------:R4:W-:Y:S06]  /*74c0*/  MEMBAR.ALL.CTA ;  /* 0x0000000000007992 */ /* 0x0009ec0000008000 */
[----:B----4-:R-:W4:Y:S01]  /*74d0*/  FENCE.VIEW.ASYNC.S ;  /* 0x00000000000073c6 */ /* 0x010f220000000000 */
[----:B-1----:R-:W-:Y:S01]  /*74e0*/  @P6 PRMT R0, R65, 0x654, R0 ;  /* 0x0000065441006816 */ /* 0x002fe20000000000 */
[----:B----4-:R-:W-:Y:S06]  /*74f0*/  BAR.SYNC.DEFER_BLOCKING 0x1, 0x80 ;  /* 0x0042000000007b1d */ /* 0x010fec0000010000 */
[----:B------:R-:W-:Y:S05]  /*7500*/  @P0 BRA `(.L_x_120) ;  /* 0x0000000000280947 */ /* 0x000fea0003800000 */
[----:B------:R-:W1:Y:S01]  /*7510*/  LDCU.64 UR6, c[0x0][0x348] ;  /* 0x00006900ff0677ac */ /* 0x000e620008000a00 */
[----:B------:R-:W-:Y:S02]  /*7520*/  UIADD3 UR9, UPT, UPT, UR49, 0x20, URZ ;  /* 0x0000002031097890 */ /* 0x000fe4000fffe0ff */
[----:B------:R-:W-:Y:S01]  /*7530*/  UIADD3 UR8, UPT, UPT, UR44, 0x1200, URZ ;  /* 0x000012002c087890 */ /* 0x000fe2000fffe0ff */
[----:B------:R-:W-:Y:S01]  /*7540*/  UMOV UR10, UR50 ;  /* 0x00000032000a7c82 */ /* 0x000fe20008000000 */
[----:B------:R-:W-:Y:S01]  /*7550*/  UMOV UR11, UR36 ;  /* 0x00000024000b7c82 */ /* 0x000fe20008000000 */
[----:B-1----:R-:W-:Y:S04]  /*7560*/  UIADD3 UR4, UP0, UPT, UR6, 0x680, URZ ;  /* 0x0000068006047890 */ /* 0x002fe8000ff1e0ff */
[----:B------:R-:W-:Y:S09]  /*7570*/  UIADD3.X UR5, UPT, UPT, URZ, UR7, URZ, UP0, !UPT ;  /* 0x00000007ff057290 */ /* 0x000ff200087fe4ff */
[----:B------:R1:W-:Y:S01]  /*7580*/  UTMASTG.3D [UR8], [UR4] ;  /* 0x00000008040073b5 */ /* 0x0003e20008010000 */
[----:B------:R0:W-:Y:S01]  /*7590*/  UTMACMDFLUSH ;  /* 0x00000000000079b7 */ /* 0x0001e20000000000 */
[----:B-1----:R-:W-:Y:S04]  /*75a0*/  DEPBAR.LE SB0, 0x1 ;  /* 0x000080400000791a */ /* 0x002fe80000000000 */
.L_x_120:
[----:B------:R-:W-:Y:S05]  /*75b0*/  BSYNC.RECONVERGENT B0 ;  /* 0x0000000000007941 */ /* 0x000fea0003800200 */
.L_x_119:
[----:B------:R-:W-:Y:S01]  /*75c0*/  BAR.SYNC.DEFER_BLOCKING 0x1, 0x80 ;  /* 0x0042000000007b1d */ /* 0x000fe20000010000 */
[----:B------:R-:W-:Y:S04]  /*75d0*/  UIADD3 UR4, UPT, UPT, UR46, 0x1, URZ ;  /* 0x000000012e047890 */ /* 0x000fe8000fffe0ff */
[----:B------:R-:W-:Y:S04]  /*75e0*/  UISETP.NE.AND UP0, UPT, UR4, 0x4, UPT ;  /* 0x000000040400788c */ /* 0x000fe8000bf05270 */
[----:B------:R-:W-:Y:S01]  /*75f0*/  USEL UR45, UR4, URZ, UP0 ;  /* 0x000000ff042d7287 */ /* 0x000fe20008000000 */
[----:B------:R1:W-:Y:S01]  /*7600*/  @P6 SYNCS.ARRIVE.TRANS64.RED.A1T0 RZ, [R0+URZ], RZ ;  /* 0x000000ff00ff69a7 */ /* 0x0003e200081004ff */
[----:B------:R-:W-:Y:S01]  /*7610*/  BSSY B1, `(.L_x_121) ;  /* 0x0000014000017945 */ /* 0x000fe20003800000 */
[----:B------:R-:W4:Y:S02]  /*7620*/  @P6 SYNCS.PHASECHK.TRANS64.TRYWAIT P0, [R2+URZ+0x80], R3 ;  /* 0x00008003020065a7 */ /* 0x000f2400080011ff */
[----:B----4-:R-:W-:Y:S01]  /*7630*/  @P6 SEL R63, RZ, 0x1, !P0 ;  /* 0x00000001ff3f6807 */ /* 0x010fe20004000000 */
[----:B-1----:R-:W-:Y:S06]  /*7640*/  @!P6 BRA `(.L_x_122) ;  /* 0x000000000040e947 */ /* 0x002fec0003800000 */
[----:B------:R-:W-:Y:S01]  /*7650*/  ISETP.NE.AND P1, PT, R64, RZ, PT ;  /* 0x000000ff4000720c */ /* 0x000fe20003f25270 */
[----:B------:R-:W-:Y:S01]  /*7660*/  BSSY B0, `(.L_x_123) ;  /* 0x0000009000007945 */ /* 0x000fe20003800000 */
[----:B------:R-:W-:Y:S11]  /*7670*/  ISETP.NE.AND P0, PT, R63, RZ, PT ;  /* 0x000000ff3f00720c */ /* 0x000ff60003f05270 */
[----:B------:R-:W-:Y:S05]  /*7680*/  @P1 IMAD R3, R61, 0x1000, R62 ;  /* 0x000010003d031824 */ /* 0x000fea00078e023e */
[----:B------:R-:W-:Y:S05]  /*7690*/  @P1 IADD3 R0, PT, PT, R3, UR44, RZ ;  /* 0x0000002c03001c10 */ /* 0x000fea000fffe0ff */
[----:B------:R-:W-:Y:S01]  /*76a0*/  @P1 IMAD.IADD R0, R56, 0x1, R0 ;  /* 0x0000000138001824 */ /* 0x000fe200078e0200 */
[----:B------:R-:W-:Y:S06]  /*76b0*/  @P0 BRA `(.L_x_124) ;  /* 0x00000000000c0947 */ /* 0x000fec0003800000 */
[----:B------:R-:W-:Y:S04]  /*76c0*/  SHF.L.U32 R4, R55, 0x1f, RZ ;  /* 0x0000001f37047819 */ /* 0x000fe800000006ff */
[----:B------:R-:W1:Y:S02]  /*76d0*/  SYNCS.PHASECHK.TRANS64.TRYWAIT P0, [R2+URZ+0x80], R4 ;  /* 0x00008004020075a7 */ /* 0x000e6400080011ff */
[----:B-1----:R-:W-:Y:S05]  /*76e0*/  @!P0 BRA `(.L_x_125) ;  /* 0x0000001c00f88947 */ /* 0x002fea0003800000 */
.L_x_124:
[----:B------:R-:W-:Y:S05]  /*76f0*/  BSYNC B0 ;  /* 0x0000000000007941 */ /* 0x000fea0003800000 */
.L_x_123:
[----:B------:R-:W-:Y:S02]  /*7700*/  ISETP.NE.AND P0, PT, R64, RZ, PT ;  /* 0x000000ff4000720c */ /* 0x000fe40003f05270 */
[----:B------:R-:W-:Y:S11]  /*7710*/  IADD3 R61, PT, PT, R61, 0x1, RZ ;  /* 0x000000013d3d7810 */ /* 0x000ff60007ffe0ff */
[----:B------:R-:W-:Y:S05]  /*7720*/  @P0 WARPSYNC.ALL ;  /* 0x0000000000000948 */ /* 0x000fea0003800000 */
[----:B------:R4:W1:Y:S04]  /*7730*/  @P0 LDSM.16.M88.4 R28, [R3+UR44+0x200] ;  /* 0x0002002c031c083b */ /* 0x0008680008000200 */
[----:B------:R4:W1:Y:S02]  /*7740*/  @P0 LDSM.16.M88.4 R36, [R0+0x200] ;  /* 0x000200000024083b */ /* 0x0008640000000200 */
.L_x_122:
[----:B------:R-:W-:Y:S05]  /*7750*/  BSYNC B1 ;  /* 0x0000000000017941 */ /* 0x000fea0003800000 */
.L_x_121:
[----:B----4-:R-:W-:Y:S05]  /*7760*/  VIADD R0, R25, 0x40 ;  /* 0x0000004019007836 */ /* 0x010fea0000000000 */
[----:B------:R-:W-:Y:S04]  /*7770*/  SHF.R.U32.HI R0, RZ, 0x15, R0 ;  /* 0x00000015ff007819 */ /* 0x000fe80000011600 */
[----:B------:R-:W-:Y:S11]  /*7780*/  LOP3.LUT P0, RZ, R0, 0x3, R46, 0x48, !PT ;  /* 0x0000000300ff7812 */ /* 0x000ff6000780482e */
[----:B------:R-:W-:Y:S02]  /*7790*/  @!UPT UIADD3 URZ, UPT, UPT, URZ, URZ, URZ ;  /* 0x000000fffffff290 */ /* 0x000fe4000fffe0ff */
[----:B------:R-:W-:Y:S05]  /*77a0*/  @!P0 BRA `(.L_x_126) ;  /* 0x0000000000408947 */ /* 0x000fea0003800000 */
[----:B------:R-:W4:Y:S01]  /*77b0*/  LDCU.64 UR8, c[0x4][0x70] ;  /* 0x01000e00ff0877ac */ /* 0x000f220008000a00 */
[----:B------:R-:W-:Y:S01]  /*77c0*/  MOV R3, 0x0 ;  /* 0x0000000000037802 */ /* 0x000fe20000000f00 */
[----:B------:R-:W-:Y:S02]  /*77d0*/  HFMA2 R12, -RZ, RZ, 0, 5.9604644775390625e-08 ;  /* 0x00000001ff0c7431 */ /* 0x000fe400000001ff */
[----:B---3--:R-:W-:Y:S02]  /*77e0*/  IMAD.MOV.U32 R8, RZ, RZ, 0x192 ;  /* 0x00000192ff087424 */ /* 0x008fe400078e00ff */
[----:B------:R-:W-:Y:S01]  /*77f0*/  IMAD.MOV.U32 R13, RZ, RZ, RZ ;  /* 0x000000ffff0d7224 */ /* 0x000fe200078e00ff */
[----:B------:R-:W3:Y:S01]  /*7800*/  LDCU.64 UR6, c[0x4][0x78] ;  /* 0x01000f00ff0677ac */ /* 0x000ee20008000a00 */
[----:B-1----:R-:W1:Y:S01]  /*7810*/  LDC.64 R2, c[0x4][R3] ;  /* 0x0100000003027b82 */ /* 0x002e620000000a00 */
[----:B------:R-:W5:Y:S01]  /*7820*/  LDCU.64 UR4, c[0x4][0x10] ;  /* 0x01000200ff0477ac */ /* 0x000f620008000a00 */
[----:B----4-:R-:W-:Y:S01]  /*7830*/  MOV R5, UR9 ;  /* 0x0000000900057c02 */ /* 0x010fe20008000f00 */
[----:B------:R-:W-:Y:S01]  /*7840*/  IMAD.U32 R4, RZ, RZ, UR8 ;  /* 0x00000008ff047e24 */ /* 0x000fe2000f8e00ff */
[----:B---3--:R-:W-:Y:S01]  /*7850*/  MOV R7, UR7 ;  /* 0x0000000700077c02 */ /* 0x008fe20008000f00 */
[----:B------:R-:W-:Y:S01]  /*7860*/  IMAD.U32 R6, RZ, RZ, UR6 ;  /* 0x00000006ff067e24 */ /* 0x000fe2000f8e00ff */
[----:B-----5:R-:W-:Y:S01]  /*7870*/  MOV R11, UR5 ;  /* 0x00000005000b7c02 */ /* 0x020fe20008000f00 */
[----:B------:R-:W-:Y:S02]  /*7880*/  IMAD.U32 R10, RZ, RZ, UR4 ;  /* 0x00000004ff0a7e24 */ /* 0x000fe4000f8e00ff */
[----:B------:R-:W-:Y:S07]  /*7890*/  LEPC R20, `(.L_x_126) ;  /* 0x000000001014794e */ /* 0x000fee0000000000 */
[----:B-12---:R-:W-:Y:S05]  /*78a0*/  CALL.ABS.NOINC R2 ;  /* 0x0000000002007343 */ /* 0x006fea0003c00000 */
.L_x_126:
[----:B-1----:R-:W-:Y:S01]  /*78b0*/  SHF.L.U32 R3, R28, 0x10, RZ ;  /* 0x000000101c037819 */ /* 0x002fe200000006ff */
[----:B------:R-:W-:Y:S05]  /*78c0*/  WARPSYNC.ALL ;  /* 0x0000000000007948 */ /* 0x000fea0003800000 */
[----:B------:R-:W-:Y:S01]  /*78d0*/  R2UR UR4, R25 ;  /* 0x00000000190472ca */ /* 0x000fe200000e0000 */
[----:B------:R-:W-:Y:S01]  /*78e0*/  BSSY.RECONVERGENT B0, `(.L_x_127) ;  /* 0x0000055000007945 */ /* 0x000fe20003800200 */
[C---:B------:R-:W-:Y:S02]  /*78f0*/  SHF.L.U32 R20, R29.reuse, 0x10, RZ ;  /* 0x000000101d147819 */ /* 0x040fe400000006ff */
[----:B------:R-:W-:Y:S02]  /*7900*/  LOP3.LUT R21, R29, 0xffff0000, RZ, 0xc0, !PT ;  /* 0xffff00001d157812 */ /* 0x000fe400078ec0ff */
[----:B------:R-:W-:Y:S02]  /*7910*/  ISETP.NE.AND P6, PT, R58, RZ, PT ;  /* 0x000000ff3a00720c */ /* 0x000fe40003fc5270 */
[----:B------:R-:W-:Y:S05]  /*7920*/  ISETP.NE.AND P0, PT, R57, RZ, PT ;  /* 0x000000ff3900720c */ /* 0x000fea0003f05270 */
[----:B---3--:R-:W1:Y:S02]  /*7930*/  LDTM.16dp256bit.x4 R4, tmem[UR4+0x40] ;  /* 0x00004004000479ee */ /* 0x008e640008120000 */
[----:B-1----:R-:W-:Y:S01]  /*7940*/  FMUL R0, R24, R4 ;  /* 0x0000000418007220 */ /* 0x002fe20000400000 */
[----:B------:R-:W-:Y:S01]  /*7950*/  LOP3.LUT R4, R28, 0xffff0000, RZ, 0xc0, !PT ;  /* 0xffff00001c047812 */ /* 0x000fe200078ec0ff */
[C---:B------:R-:W-:Y:S01]  /*7960*/  FMUL R2, R24.reuse, R5 ;  /* 0x0000000518027220 */ /* 0x040fe20000400000 */
        /* <DEDUP_REMOVED lines=26> */
[----:B------:R-:W-:Y:S01]  /*7b10*/  FMUL R10, R24, R14 ;  /* 0x0000000e180a7220 */ /* 0x000fe20000400000 */
[----:B------:R-:W-:Y:S01]  /*7b20*/  SHF.L.U32 R4, R39, 0x10, RZ ;  /* 0x0000001027047819 */ /* 0x000fe200000006ff */
[----:B------:R-:W-:Y:S01]  /*7b30*/  FFMA R11, R27, R16, R11 ;  /* 0x000000101b0b7223 */ /* 0x000fe2000000000b */
[----:B------:R-:W-:Y:S01]  /*7b40*/  LOP3.LUT R5, R39, 0xffff0000, RZ, 0xc0, !PT ;  /* 0xffff000027057812 */ /* 0x000fe200078ec0ff */
[----:B------:R-:W-:Y:S01]  /*7b50*/  FFMA R8, R27, R0, R8 ;  /* 0x000000001b087223 */ /* 0x000fe20000000008 */
[----:B------:R-:W-:Y:S01]  /*7b60*/  LOP3.LUT R0, R37, 0xffff0000, RZ, 0xc0, !PT ;  /* 0xffff000025007812 */ /* 0x000fe200078ec0ff */
[C---:B------:R-:W-:Y:S01]  /*7b70*/  FFMA R9, R27.reuse, R2, R9 ;  /* 0x000000021b097223 */ /* 0x040fe20000000009 */
[C---:B------:R-:W-:Y:S01]  /*7b80*/  SHF.L.U32 R2, R38.reuse, 0x10, RZ ;  /* 0x0000001026027819 */ /* 0x040fe200000006ff */
[----:B------:R-:W-:Y:S01]  /*7b90*/  FFMA R10, R27, R3, R10 ;  /* 0x000000031b0a7223 */ /* 0x000fe2000000000a */
[----:B------:R-:W-:Y:S01]  /*7ba0*/  LOP3.LUT R3, R38, 0xffff0000, RZ, 0xc0, !PT ;  /* 0xffff000026037812 */ /* 0x000fe200078ec0ff */
[C---:B------:R-:W-:Y:S01]  /*7bb0*/  FMUL R15, R24.reuse, R15 ;  /* 0x0000000f180f7220 */ /* 0x040fe20000400000 */
[----:B------:R-:W-:Y:S01]  /*7bc0*/  F2FP.BF16.F32.PACK_AB R35, R11, R6 ;  /* 0x000000060b23723e */ /* 0x000fe200000010ff */
[C---:B------:R-:W-:Y:S01]  /*7bd0*/  FMUL R13, R24.reuse, R17 ;  /* 0x00000011180d7220 */ /* 0x040fe20000400000 */
[C---:B------:R-:W-:Y:S01]  /*7be0*/  FMUL R14, R24.reuse, R18 ;  /* 0x00000012180e7220 */ /* 0x040fe20000400000 */
[----:B------:R-:W-:Y:S01]  /*7bf0*/  FFMA R15, R27, R0, R15 ;  /* 0x000000001b0f7223 */ /* 0x000fe2000000000f */
[----:B------:R-:W-:Y:S01]  /*7c00*/  FMUL R19, R24, R19 ;  /* 0x0000001318137220 */ /* 0x000fe20000400000 */
[----:B------:R1:W-:Y:S01]  /*7c10*/  STSM.16.M88.4 [R60+0x2200], R32 ;  /* 0x002200203c007844 */ /* 0x0003e20000000200 */
[----:B------:R-:W-:Y:S01]  /*7c20*/  F2FP.BF16.F32.PACK_AB R8, R9, R8 ;  /* 0x000000080908723e */ /* 0x000fe200000010ff */
[----:B------:R-:W-:Y:S01]  /*7c30*/  FFMA R12, R27, R2, R12 ;  /* 0x000000021b0c7223 */ /* 0x000fe2000000000c */
[----:B------:R-:W-:Y:S01]  /*7c40*/  F2FP.BF16.F32.PACK_AB R9, R15, R10 ;  /* 0x0000000a0f09723e */ /* 0x000fe200000010ff */
[C---:B------:R-:W-:Y:S01]  /*7c50*/  FFMA R13, R27.reuse, R3, R13 ;  /* 0x000000031b0d7223 */ /* 0x040fe2000000000d */
        /* <DEDUP_REMOVED lines=15> */
[----:B---3--:R-:W3:Y:S01]  /*7d50*/  FENCE.VIEW.ASYNC.S ;  /* 0x00000000000073c6 */ /* 0x008ee20000000000 */
[----:B------:R-:W-:Y:S01]  /*7d60*/  @P6 PRMT R0, R65, 0x654, R0 ;  /* 0x0000065441006816 */ /* 0x000fe20000000000 */
[----:B---3--:R-:W-:Y:S06]  /*7d70*/  BAR.SYNC.DEFER_BLOCKING 0x1, 0x80 ;  /* 0x0042000000007b1d */ /* 0x008fec0000010000 */
[----:B------:R-:W-:Y:S05]  /*7d80*/  @P0 BRA `(.L_x_128) ;  /* 0x0000000000280947 */ /* 0x000fea0003800000 */
[----:B------:R-:W3:Y:S01]  /*7d90*/  LDCU.64 UR6, c[0x0][0x348] ;  /* 0x00006900ff0677ac */ /* 0x000ee20008000a00 */
[----:B------:R-:W-:Y:S02]  /*7da0*/  UIADD3 UR9, UPT, UPT, UR49, 0x40, URZ ;  /* 0x0000004031097890 */ /* 0x000fe4000fffe0ff */
[----:B------:R-:W-:Y:S01]  /*7db0*/  UIADD3 UR8, UPT, UPT, UR44, 0x2200, URZ ;  /* 0x000022002c087890 */ /* 0x000fe2000fffe0ff */
[----:B------:R-:W-:Y:S01]  /*7dc0*/  UMOV UR10, UR50 ;  /* 0x00000032000a7c82 */ /* 0x000fe20008000000 */
[----:B------:R-:W-:Y:S01]  /*7dd0*/  UMOV UR11, UR36 ;  /* 0x00000024000b7c82 */ /* 0x000fe20008000000 */
[----:B---3--:R-:W-:Y:S04]  /*7de0*/  UIADD3 UR4, UP0, UPT, UR6, 0x680, URZ ;  /* 0x0000068006047890 */ /* 0x008fe8000ff1e0ff */
[----:B------:R-:W-:Y:S09]  /*7df0*/  UIADD3.X UR5, UPT, UPT, URZ, UR7, URZ, UP0, !UPT ;  /* 0x00000007ff057290 */ /* 0x000ff200087fe4ff */
[----:B------:R3:W-:Y:S01]  /*7e00*/  UTMASTG.3D [UR8], [UR4] ;  /* 0x00000008040073b5 */ /* 0x0007e20008010000 */
[----:B------:R0:W-:Y:S01]  /*7e10*/  UTMACMDFLUSH ;  /* 0x00000000000079b7 */ /* 0x0001e20000000000 */
[----:B---3--:R-:W-:Y:S04]  /*7e20*/  DEPBAR.LE SB0, 0x1 ;  /* 0x000080400000791a */ /* 0x008fe80000000000 */
.L_x_128:
[----:B------:R-:W-:Y:S05]  /*7e30*/  BSYNC.RECONVERGENT B0 ;  /* 0x0000000000007941 */ /* 0x000fea0003800200 */
.L_x_127:
        /* <DEDUP_REMOVED lines=8> */
[----:B---3--:R-:W-:Y:S06]  /*7ec0*/  @!P6 BRA `(.L_x_130) ;  /* 0x000000000040e947 */ /* 0x008fec0003800000 */
        /* <DEDUP_REMOVED lines=8> */
[----:B------:R-:W3:Y:S02]  /*7f50*/  SYNCS.PHASECHK.TRANS64.TRYWAIT P0, [R3+URZ+0x80], R0 ;  /* 0x00008000030075a7 */ /* 0x000ee400080011ff */
[----:B---3--:R-:W-:Y:S05]  /*7f60*/  @!P0 BRA `(.L_x_133) ;  /* 0x0000001400ec8947 */ /* 0x008fea0003800000 */
.L_x_132:
[----:B------:R-:W-:Y:S05]  /*7f70*/  BSYNC B0 ;  /* 0x0000000000007941 */ /* 0x000fea0003800000 */
.L_x_131:
[----:B------:R-:W-:Y:S11]  /*7f80*/  ISETP.NE.AND P0, PT, R64, RZ, PT ;  /* 0x000000ff4000720c */ /* 0x000ff60003f05270 */
[----:B------:R-:W-:Y:S02]  /*7f90*/  @!UPT UIADD3 URZ, UPT, UPT, URZ, URZ, URZ ;  /* 0x000000fffffff290 */ /* 0x000fe4000fffe0ff */
[----:B------:R-:W-:Y:S05]  /*7fa0*/  @P0 WARPSYNC.ALL ;  /* 0x0000000000000948 */ /* 0x000fea0003800000 */
[----:B------:R4:W1:Y:S04]  /*7fb0*/  @P0 LDSM.16.M88.4 R28, [R61+UR44+0x200] ;  /* 0x0002002c3d1c083b */ /* 0x0008680008000200 */
[----:B------:R4:W1:Y:S02]  /*7fc0*/  @P0 LDSM.16.M88.4 R36, [R2+0x200] ;  /* 0x000200000224083b */ /* 0x0008640000000200 */
.L_x_130:
[----:B------:R-:W-:Y:S05]  /*7fd0*/  BSYNC B1 ;  /* 0x0000000000017941 */ /* 0x000fea0003800000 */
.L_x_129:
[----:B---3--:R-:W-:Y:S05]  /*7fe0*/  VIADD R0, R25, 0x60 ;  /* 0x0000006019007836 */ /* 0x008fea0000000000 */
[----:B------:R-:W-:Y:S04]  /*7ff0*/  SHF.R.U32.HI R0, RZ, 0x15, R0 ;  /* 0x00000015ff007819 */ /* 0x000fe80000011600 */
[----:B------:R-:W-:Y:S11]  /*8000*/  LOP3.LUT P0, RZ, R0, 0x3, R46, 0x48, !PT ;  /* 0x0000000300ff7812 */ /* 0x000ff6000780482e */
[----:B------:R-:W-:Y:S02]  /*8010*/  @!UPT UIADD3 URZ, UPT, UPT, URZ, URZ, URZ ;  /* 0x000000fffffff290 */ /* 0x000fe4000fffe0ff */
[----:B------:R-:W-:Y:S05]  /*8020*/  @!P0 BRA `(.L_x_134) ;  /* 0x0000000000408947 */ /* 0x000fea0003800000 */
[----:B------:R-:W3:Y:S01]  /*8030*/  LDCU.64 UR8, c[0x4][0x70] ;  /* 0x01000e00ff0877ac */ /* 0x000ee20008000a00 */
[----:B------:R-:W-:Y:S01]  /*8040*/  MOV R3, 0x0 ;  /* 0x0000000000037802 */ /* 0x000fe20000000f00 */
[----:B------:R-:W-:Y:S02]  /*8050*/  HFMA2 R12, -RZ, RZ, 0, 5.9604644775390625e-08 ;  /* 0x00000001ff0c7431 */ /* 0x000fe400000001ff */
[----:B-1----:R-:W-:Y:S02]  /*8060*/  IMAD.MOV.U32 R8, RZ, RZ, 0x192 ;  /* 0x00000192ff087424 */ /* 0x002fe400078e00ff */
[----:B------:R-:W-:Y:S01]  /*8070*/  IMAD.MOV.U32 R13, RZ, RZ, RZ ;  /* 0x000000ffff0d7224 */ /* 0x000fe200078e00ff */
[----:B------:R-:W1:Y:S01]  /*8080*/  LDCU.64 UR6, c[0x4][0x78] ;  /* 0x01000f00ff0677ac */ /* 0x000e620008000a00 */
[----:B----4-:R-:W4:Y:S01]  /*8090*/  LDC.64 R2, c[0x4][R3] ;  /* 0x0100000003027b82 */ /* 0x010f220000000a00 */
        /* <DEDUP_REMOVED lines=9> */
.L_x_134:
[----:B------:R-:W-:Y:S01]  /*8130*/  ISETP.NE.AND P0, PT, R57, RZ, PT ;  /* 0x000000ff3900720c */ /* 0x000fe20003f05270 */
[----:B------:R-:W-:Y:S05]  /*8140*/  WARPSYNC.ALL ;  /* 0x0000000000007948 */ /* 0x000fea0003800000 */
[----:B------:R-:W-:Y:S01]  /*8150*/  R2UR UR4, R25 ;  /* 0x00000000190472ca */ /* 0x000fe200000e0000 */
[----:B------:R-:W3:Y:S01]  /*8160*/  S2UR UR5, SR_CgaCtaId ;  /* 0x00000000000579c3 */ /* 0x000ee20000008800 */
[C---:B-1----:R-:W-:Y:S01]  /*8170*/  SHF.L.U32 R0, R28.reuse, 0x10, RZ ;  /* 0x000000101c007819 */ /* 0x042fe200000006ff */
[----:B------:R-:W-:Y:S01]  /*8180*/  BSSY.RECONVERGENT B0, `(.L_x_135) ;  /* 0x0000052000007945 */ /* 0x000fe20003800200 */
[----:B----4-:R-:W-:Y:S02]  /*8190*/  LOP3.LUT R2, R28, 0xffff0000, RZ, 0xc0, !PT ;  /* 0xffff00001c027812 */ /* 0x010fe400078ec0ff */
[C---:B------:R-:W-:Y:S02]  /*81a0*/  SHF.L.U32 R3, R29.reuse, 0x10, RZ ;  /* 0x000000101d037819 */ /* 0x040fe400000006ff */
[----:B------:R-:W-:Y:S02]  /*81b0*/  LOP3.LUT R20, R29, 0xffff0000, RZ, 0xc0, !PT ;  /* 0xffff00001d147812 */ /* 0x000fe400078ec0ff */
[C---:B------:R-:W-:Y:S02]  /*81c0*/  SHF.L.U32 R21, R30.reuse, 0x10, RZ ;  /* 0x000000101e157819 */ /* 0x040fe400000006ff */
[----:B------:R-:W-:Y:S01]  /*81d0*/  LOP3.LUT R25, R30, 0xffff0000, RZ, 0xc0, !PT ;  /* 0xffff00001e197812 */ /* 0x000fe200078ec0ff */
[----:B------:R-:W1:Y:S01]  /*81e0*/  LDTM.16dp256bit.x4 R4, tmem[UR4+0x60] ;  /* 0x00006004000479ee */ /* 0x000e620008120000 */
[----:B------:R-:W-:Y:S01]  /*81f0*/  R2UR UR4, R26 ;  /* 0x000000001a0472ca */ /* 0x000fe200000e0000 */
[----:B------:R-:W-:Y:S01]  /*8200*/  NOP ;  /* 0x0000000000007918 */ /* 0x000fe20000000000 */
[C---:B------:R-:W-:Y:S02]  /*8210*/  SHF.L.U32 R26, R31.reuse, 0x10, RZ ;  /* 0x000000101f1a7819 */ /* 0x040fe400000006ff */
[----:B------:R-:W-:Y:S02]  /*8220*/  LOP3.LUT R28, R31, 0xffff0000, RZ, 0xc0, !PT ;  /* 0xffff00001f1c7812 */ /* 0x000fe400078ec0ff */
[C---:B------:R-:W-:Y:S02]  /*8230*/  SHF.L.U32 R29, R36.reuse, 0x10, RZ ;  /* 0x00000010241d7819 */ /* 0x040fe400000006ff */
[----:B------:R-:W-:Y:S02]  /*8240*/  LOP3.LUT R30, R36, 0xffff0000, RZ, 0xc0, !PT ;  /* 0xffff0000241e7812 */ /* 0x000fe400078ec0ff */
[C---:B------:R-:W-:Y:S02]  /*8250*/  SHF.L.U32 R31, R37.reuse, 0x10, RZ ;  /* 0x00000010251f7819 */ /* 0x040fe400000006ff */
[----:B------:R-:W-:Y:S01]  /*8260*/  LOP3.LUT R32, R37, 0xffff0000, RZ, 0xc0, !PT ;  /* 0xffff000025207812 */ /* 0x000fe200078ec0ff */
[----:B------:R-:W-:Y:S01]  /*8270*/  UIADD3 UR4, UPT, UPT, UR4, 0x110, URZ ;  /* 0x0000011004047890 */ /* 0x000fe2000fffe0ff */
[C---:B------:R-:W-:Y:S02]  /*8280*/  SHF.L.U32 R33, R38.reuse, 0x10, RZ ;  /* 0x0000001026217819 */ /* 0x040fe400000006ff */
[----:B------:R-:W-:Y:S02]  /*8290*/  LOP3.LUT R34, R38, 0xffff0000, RZ, 0xc0, !PT ;  /* 0xffff000026227812 */ /* 0x000fe400078ec0ff */
[C---:B------:R-:W-:Y:S02]  /*82a0*/  SHF.L.U32 R35, R39.reuse, 0x10, RZ ;  /* 0x0000001027237819 */ /* 0x040fe400000006ff */
[----:B------:R-:W-:Y:S01]  /*82b0*/  LOP3.LUT R36, R39, 0xffff0000, RZ, 0xc0, !PT ;  /* 0xffff000027247812 */ /* 0x000fe200078ec0ff */
[C---:B-1----:R-:W-:Y:S01]  /*82c0*/  FMUL R4, R24.reuse, R4 ;  /* 0x0000000418047220 */ /* 0x042fe20000400000 */
[----:B---3--:R-:W-:Y:S01]  /*82d0*/  UPRMT UR4, UR5, 0x654, UR4 ;  /* 0x0000065405047896 */ /* 0x008fe20008000004 */
[C---:B------:R-:W-:Y:S01]  /*82e0*/  FMUL R5, R24.reuse, R5 ;  /* 0x0000000518057220 */ /* 0x040fe20000400000 */
[C---:B------:R-:W-:Y:S01]  /*82f0*/  FMUL R6, R24.reuse, R6 ;  /* 0x0000000618067220 */ /* 0x040fe20000400000 */
[C---:B------:R-:W-:Y:S01]  /*8300*/  FFMA R4, R27.reuse, R0, R4 ;  /* 0x000000001b047223 */ /* 0x040fe20000000004 */
[C---:B------:R-:W-:Y:S01]  /*8310*/  FMUL R7, R24.reuse, R7 ;  /* 0x0000000718077220 */ /* 0x040fe20000400000 */
[C---:B------:R-:W-:Y:S01]  /*8320*/  FFMA R5, R27.reuse, R2, R5 ;  /* 0x000000021b057223 */ /* 0x040fe20000000005 */
[C---:B------:R-:W-:Y:S01]  /*8330*/  FFMA R6, R27.reuse, R3, R6 ;  /* 0x000000031b067223 */ /* 0x040fe20000000006 */
[C---:B------:R-:W-:Y:S01]  /*8340*/  FMUL R8, R24.reuse, R8 ;  /* 0x0000000818087220 */ /* 0x040fe20000400000 */
[----:B------:R-:W-:Y:S01]  /*8350*/  FFMA R7, R27, R20, R7 ;  /* 0x000000141b077223 */ /* 0x000fe20000000007 */
[----:B------:R-:W-:Y:S01]  /*8360*/  SYNCS.ARRIVE.TRANS64.RED.A1T0 RZ, [UR4], RZ ;  /* 0x000000ffffff79a7 */ /* 0x000fe20008100404 */
[----:B------:R-:W-:Y:S01]  /*8370*/  F2FP.BF16.F32.PACK_AB R4, R5, R4 ;  /* 0x000000040504723e */ /* 0x000fe200000010ff */
[----:B------:R-:W-:Y:S01]  /*8380*/  FFMA R8, R27, R21, R8 ;  /* 0x000000151b087223 */ /* 0x000fe20000000008 */
[C---:B------:R-:W-:Y:S01]  /*8390*/  FMUL R9, R24.reuse, R9 ;  /* 0x0000000918097220 */ /* 0x040fe20000400000 */
[----:B------:R-:W-:Y:S01]  /*83a0*/  F2FP.BF16.F32.PACK_AB R5, R7, R6 ;  /* 0x000000060705723e */ /* 0x000fe200000010ff */
[C---:B------:R-:W-:Y:S01]  /*83b0*/  FMUL R0, R24.reuse, R10 ;  /* 0x0000000a18007220 */ /* 0x040fe20000400000 */
[C---:B------:R-:W-:Y:S01]  /*83c0*/  FMUL R2, R24.reuse, R11 ;  /* 0x0000000b18027220 */ /* 0x040fe20000400000 */
[C---:B------:R-:W-:Y:S01]  /*83d0*/  FMUL R3, R24.reuse, R12 ;  /* 0x0000000c18037220 */ /* 0x040fe20000400000 */
[C---:B------:R-:W-:Y:S01]  /*83e0*/  FFMA R9, R27.reuse, R25, R9 ;  /* 0x000000191b097223 */ /* 0x040fe20000000009 */
[C---:B------:R-:W-:Y:S01]  /*83f0*/  FMUL R10, R24.reuse, R13 ;  /* 0x0000000d180a7220 */ /* 0x040fe20000400000 */
[C---:B------:R-:W-:Y:S01]  /*8400*/  FFMA R0, R27.reuse, R26, R0 ;  /* 0x0000001a1b007223 */ /* 0x040fe20000000000 */
[C---:B------:R-:W-:Y:S01]  /*8410*/  FMUL R11, R24.reuse, R14 ;  /* 0x0000000e180b7220 */ /* 0x040fe20000400000 */
[C---:B------:R-:W-:Y:S01]  /*8420*/  FFMA R2, R27.reuse, R28, R2 ;  /* 0x0000001c1b027223 */ /* 0x040fe20000000002 */
[C---:B------:R-:W-:Y:S01]  /*8430*/  FMUL R15, R24.reuse, R15 ;  /* 0x0000000f180f7220 */ /* 0x040fe20000400000 */
[C---:B------:R-:W-:Y:S01]  /*8440*/  FMUL R12, R24.reuse, R16 ;  /* 0x00000010180c7220 */ /* 0x040fe20000400000 */
[C---:B------:R-:W-:Y:S01]  /*8450*/  FFMA R3, R27.reuse, R29, R3 ;  /* 0x0000001d1b037223 */ /* 0x040fe20000000003 */
[C---:B------:R-:W-:Y:S01]  /*8460*/  FMUL R13, R24.reuse, R17 ;  /* 0x00000011180d7220 */ /* 0x040fe20000400000 */
[C---:B------:R-:W-:Y:S01]  /*8470*/  FFMA R10, R27.reuse, R30, R10 ;  /* 0x0000001e1b0a7223 */ /* 0x040fe2000000000a */
[C---:B------:R-:W-:Y:S01]  /*8480*/  FMUL R14, R24.reuse, R18 ;  /* 0x00000012180e7220 */ /* 0x040fe20000400000 */
[C---:B------:R-:W-:Y:S01]  /*8490*/  FFMA R11, R27.reuse, R31, R11 ;  /* 0x0000001f1b0b7223 */ /* 0x040fe2000000000b */
[C---:B------:R-:W-:Y:S01]  /*84a0*/  FFMA R15, R27.reuse, R32, R15 ;  /* 0x000000201b0f7223 */ /* 0x040fe2000000000f */
[----:B------:R-:W-:Y:S01]  /*84b0*/  FMUL R19, R24, R19 ;  /* 0x0000001318137220 */ /* 0x000fe20000400000 */
[C---:B------:R-:W-:Y:S01]  /*84c0*/  FFMA R12, R27.reuse, R33, R12 ;  /* 0x000000211b0c7223 */ /* 0x040fe2000000000c */
[C---:B------:R-:W-:Y:S01]  /*84d0*/  FFMA R13, R27.reuse, R34, R13 ;  /* 0x000000221b0d7223 */ /* 0x040fe2000000000d */
[C---:B------:R-:W-:Y:S01]  /*84e0*/  FFMA R14, R27.reuse, R35, R14 ;  /* 0x000000231b0e7223 */ /* 0x040fe2000000000e */
[----:B------:R-:W-:Y:S01]  /*84f0*/  FFMA R19, R27, R36, R19 ;  /* 0x000000241b137223 */ /* 0x000fe20000000013 */
[----:B------:R-:W-:Y:S02]  /*8500*/  F2FP.BF16.F32.PACK_AB R6, R9, R8 ;  /* 0x000000080906723e */ /* 0x000fe400000010ff */
        /* <DEDUP_REMOVED lines=25> */
.L_x_136:
[----:B------:R-:W-:Y:S05]  /*86a0*/  BSYNC.RECONVERGENT B0 ;  /* 0x0000000000007941 */ /* 0x000fea0003800200 */
.L_x_135:
[----:B------:R-:W-:Y:S01]  /*86b0*/  BAR.SYNC.DEFER_BLOCKING 0x1, 0x80 ;  /* 0x0042000000007b1d */ /* 0x000fe20000010000 */
[----:B------:R-:W-:Y:S01]  /*86c0*/  UISETP.NE.AND UP0, UPT, UR47, -0x4, UPT ;  /* 0xfffffffc2f00788c */ /* 0x000fe2000bf05270 */
[----:B------:R-:W-:Y:S08]  /*86d0*/  IADD3 R22, PT, PT, R22, 0x1, RZ ;  /* 0x0000000116167810 */ /* 0x000ff00007ffe0ff */
[----:B------:R-:W-:Y:S05]  /*86e0*/  BRA.U !UP0, `(.L_x_137) ;  /* 0x0000000108247547 */ /* 0x000fea000b800000 */
[----:B------:R-:W-:Y:S01]  /*86f0*/  ISETP.NE.AND P0, PT, R58, RZ, PT ;  /* 0x000000ff3a00720c */ /* 0x000fe20003f05270 */
[----:B------:R-:W-:Y:S01]  /*8700*/  IMAD.U32 R0, RZ, RZ, UR46 ;  /* 0x0000002eff007e24 */ /* 0x000fe2000f8e00ff */
[----:B------:R-:W-:Y:S04]  /*8710*/  UIADD3 UR4, UPT, UPT, UR46, 0x1, URZ ;  /* 0x000000012e047890 */ /* 0x000fe8000fffe0ff */
[----:B------:R-:W-:Y:S04]  /*8720*/  UISETP.NE.AND UP0, UPT, UR4, 0x4, UPT ;  /* 0x000000040400788c */ /* 0x000fe8000bf05270 */
[----:B------:R-:W-:Y:S03]  /*8730*/  USEL UR46, UR4, URZ, UP0 ;  /* 0x000000ff042e7287 */ /* 0x000fe60008000000 */
[----:B------:R-:W-:Y:S05]  /*8740*/  @P0 LEA R0, R0, UR44, 0x3 ;  /* 0x0000002c00000c11 */ /* 0x000fea000f8e18ff */
[----:B------:R-:W-:Y:S05]  /*8750*/  @P0 VIADD R0, R0, 0xa0 ;  /* 0x000000a000000836 */ /* 0x000fea0000000000 */
[----:B------:R-:W-:Y:S04]  /*8760*/  @P0 PRMT R0, R65, 0x654, R0 ;  /* 0x0000065441000816 */ /* 0x000fe80000000000 */
[----:B------:R3:W-:Y:S03]  /*8770*/  @P0 SYNCS.ARRIVE.TRANS64.RED.A1T0 RZ, [R0+URZ], RZ ;  /* 0x000000ff00ff09a7 */ /* 0x0007e600081004ff */
.L_x_137:
[----:B------:R-:W-:Y:S01]  /*8780*/  R2UR UR5, R47 ;  /* 0x000000002f0572ca */ /* 0x000fe200000e0000 */
[----:B------:R-:W-:Y:S01]  /*8790*/  UISETP.NE.AND UP0, UPT, UR61, URZ, UPT ;  /* 0x000000ff3d00728c */ /* 0x000fe2000bf05270 */
[----:B------:R-:W-:Y:S01]  /*87a0*/  R2UR UR4, R48 ;  /* 0x00000000300472ca */ /* 0x000fe200000e0000 */
[----:B------:R-:W-:Y:S01]  /*87b0*/  UIADD3 UR47, UPT, UPT, UR47, 0x4, URZ ;  /* 0x000000042f2f7890 */ /* 0x000fe2000fffe0ff */
[----:B------:R-:W-:Y:S01]  /*87c0*/  ISETP.NE.AND P0, PT, R52, 0x2, PT ;  /* 0x000000023400780c */ /* 0x000fe20003f05270 */
[----:B------:R-:W-:Y:S01]  /*87d0*/  UMOV UR36, UR60 ;  /* 0x0000003c00247c82 */ /* 0x000fe20008000000 */
[----:B------:R-:W-:Y:S02]  /*87e0*/  ISETP.NE.AND P1, PT, R22, 0x4, PT ;  /* 0x000000041600780c */ /* 0x000fe40003f25270 */
[----:B------:R-:W-:Y:S02]  /*87f0*/  SEL R2, RZ, 0x1, P0 ;  /* 0x00000001ff027807 */ /* 0x000fe40000000000 */
[----:B---3--:R-:W-:Y:S02]  /*8800*/  SEL R0, RZ, 0x1, P1 ;  /* 0x00000001ff007807 */ /* 0x008fe40000800000 */
[----:B------:R-:W-:Y:S01]  /*8810*/  LOP3.LUT R53, R53, R2, RZ, 0x3c, !PT ;  /* 0x0000000235357212 */ /* 0x000fe200078e3cff */
[----:B------:R-:W-:Y:S01]  /*8820*/  UIADD3 UR20, UPT, UPT, UR37, UR5, URZ ;  /* 0x0000000525147290 */ /* 0x000fe2000fffe0ff */
[----:B------:R-:W-:Y:S01]  /*8830*/  LOP3.LUT R54, R54, R0, RZ, 0x3c, !PT ;  /* 0x0000000036367212 */ /* 0x000fe200078e3cff */
[----:B------:R-:W-:Y:S01]  /*8840*/  UIADD3 UR16, UPT, UPT, UR38, UR4, URZ ;  /* 0x0000000426107290 */ /* 0x000fe2000fffe0ff */
[----:B------:R-:W-:Y:S02]  /*8850*/  SEL R52, R52, RZ, P0 ;  /* 0x000000ff34347207 */ /* 0x000fe40000000000 */
[----:B------:R-:W-:Y:S01]  /*8860*/  SEL R22, R22, RZ, P1 ;  /* 0x000000ff16167207 */ /* 0x000fe20000800000 */
[----:B------:R-:W-:Y:S08]  /*8870*/  BRA.U UP0, `(.L_x_138) ;  /* 0xffffffcd00b07547 */ /* 0x000ff0000b83ffff */
[----:B------:R-:W-:-:S13]  /*8880*/  R2UR UR4, R49 ;  /* 0x00000000310472ca */ /* 0x000fda00000e0000 */
[----:B------:R-:W-:-:S09]  /*8890*/  UISETP.NE.AND UP0, UPT, UR4, URZ, UPT ;  /* 0x000000ff0400728c */ /* 0x000fd2000bf05270 */
[----:B------:R-:W-:Y:S05]  /*88a0*/  BRA.U !UP0, `(.L_x_139) ;  /* 0x0000000108487547 */ /* 0x000fea000b800000 */
[----:B------:R-:W3:Y:S02]  /*88b0*/  LDCU.64 UR4, c[0x0][0x890] ;  /* 0x00011200ff0477ac */ /* 0x000ee40008000a00 */
[----:B---3--:R-:W-:-:S04]  /*88c0*/  UISETP.NE.U32.AND UP0, UPT, UR4, URZ, UPT ;  /* 0x000000ff0400728c */ /* 0x008fc8000bf05070 */
[----:B------:R-:W-:-:S09]  /*88d0*/  UISETP.NE.AND.EX UP0, UPT, UR5, URZ, UPT, UP0 ;  /* 0x000000ff0500728c */ /* 0x000fd2000bf05300 */
[----:B------:R-:W-:Y:S05]  /*88e0*/  BRA.U UP0, `(.L_x_140) ;  /* 0x00000001000c7547 */ /* 0x000fea000b800000 */
[----:B------:R-:W-:-:S13]  /*88f0*/  FSETP.NEU.AND P0, PT, R27, RZ, PT ;  /* 0x000000ff1b00720b */ /* 0x000fda0003f0d000 */
[----:B------:R-:W-:Y:S05]  /*8900*/  @!P0 EXIT ;  /* 0x000000000000894d */ /* 0x000fea0003800000 */
[----:B------:R-:W-:Y:S05]  /*8910*/  BRA `(.L_x_139) ;  /* 0x00000000002c7947 */ /* 0x000fea0003800000 */
.L_x_140:
[----:B------:R-:W-:Y:S01]  /*8920*/  ISETP.NE.AND P0, PT, R51, RZ, PT ;  /* 0x000000ff3300720c */ /* 0x000fe20003f05270 */
[----:B------:R-:W-:-:S12]  /*8930*/  BSSY.RECONVERGENT B0, `(.L_x_139) ;  /* 0x0000009000007945 */ /* 0x000fd80003800200 */
[----:B------:R-:W-:Y:S05]  /*8940*/  @P0 BRA `(.L_x_141) ;  /* 0x0000000000140947 */ /* 0x000fea0003800000 */
[----:B------:R-:W3:Y:S02]  /*8950*/  LDCU.64 UR4, c[0x0][0x888] ;  /* 0x00011100ff0477ac */ /* 0x000ee40008000a00 */
[----:B---3--:R-:W-:-:S04]  /*8960*/  ISETP.NE.U32.AND P0, PT, RZ, UR4, PT ;  /* 0x00000004ff007c0c */ /* 0x008fc8000bf05070 */
[----:B------:R-:W-:-:S13]  /*8970*/  ISETP.NE.AND.EX P0, PT, RZ, UR5, PT, P0 ;  /* 0x00000005ff007c0c */ /* 0x000fda000bf05300 */
[----:B------:R-:W-:Y:S05]  /*8980*/  @!P0 EXIT ;  /* 0x000000000000894d */ /* 0x000fea0003800000 */
[----:B------:R-:W-:Y:S05]  /*8990*/  BRA `(.L_x_142) ;  /* 0x0000000000087947 */ /* 0x000fea0003800000 */
.L_x_141:
[----:B------:R-:W-:-:S13]  /*89a0*/  FSETP.NEU.AND P0, PT, R27, RZ, PT ;  /* 0x000000ff1b00720b */ /* 0x000fda0003f0d000 */
[----:B------:R-:W-:Y:S05]  /*89b0*/  @!P0 EXIT ;  /* 0x000000000000894d */ /* 0x000fea0003800000 */
.L_x_142:
[----:B------:R-:W-:Y:S05]  /*89c0*/  BSYNC.RECONVERGENT B0 ;  /* 0x0000000000007941 */ /* 0x000fea0003800200 */
.L_x_139:
[----:B------:R-:W3:Y:S01]  /*89d0*/  S2UR UR5, SR_CgaCtaId ;  /* 0x00000000000579c3 */ /* 0x000ee20000008800 */
[----:B------:R-:W-:Y:S01]  /*89e0*/  ULEA UR4, UR46, UR44, 0x3 ;  /* 0x0000002c2e047291 */ /* 0x000fe2000f8e18ff */
[----:B------:R-:W-:-:S04]  /*89f0*/  DEPBAR.LE SB0, 0x0 ;  /* 0x000080000000791a */ /* 0x000fc80000000000 */
[----:B------:R-:W-:-:S04]  /*8a00*/  UIADD3 UR4, UPT, UPT, UR4, 0xa0, URZ ;  /* 0x000000a004047890 */ /* 0x000fc8000fffe0ff */
[----:B---3--:R-:W-:-:S09]  /*8a10*/  UPRMT UR4, UR5, 0x654, UR4 ;  /* 0x0000065405047896 */ /* 0x008fd20008000004 */
[----:B------:R-:W-:Y:S01]  /*8a20*/  SYNCS.ARRIVE.TRANS64.RED.A1T0 RZ, [UR4], RZ ;  /* 0x000000ffffff79a7 */ /* 0x000fe20008100404 */
[----:B------:R-:W-:Y:S05]  /*8a30*/  EXIT ;  /* 0x000000000000794d */ /* 0x000fea0003800000 */
.L_x_25:
[----:B-1----:R1:W3:Y:S02]  /*8a40*/  SYNCS.PHASECHK.TRANS64.TRYWAIT P0, [R0+URZ+0x140], R2 ;  /* 0x00014002000075a7 */ /* 0x0022e400080011ff */
[----:B---3--:R-:W-:Y:S05]  /*8a50*/  @!P0 NANOSLEEP.SYNCS 0x989680 ;  /* 0x009896800000895d */ /* 0x008fea0003900000 */
[----:B------:R-:W3:Y:S02]  /*8a60*/  @!P0 SYNCS.PHASECHK.TRANS64 P0, [R0+URZ+0x140], R2 ;  /* 0x00014002000085a7 */ /* 0x000ee400080010ff */
[----:B---3--:R-:W-:Y:S05]  /*8a70*/  @!P0 BRA `(.L_x_25) ;  /* 0xfffffffc00f08947 */ /* 0x008fea000383ffff */
[----:B------:R-:W-:Y:S05]  /*8a80*/  BRA `(.L_x_143) ;  /* 0xffffff9000207947 */ /* 0x000fea000383ffff */
.L_x_28:
[----:B-1----:R-:W-:-:S07]  /*8a90*/  MOV R0, UR33 ;  /* 0x0000002100007c02 */ /* 0x002fce0008000f00 */
.L_x_144:
[----:B-1----:R1:W3:Y:S02]  /*8aa0*/  SYNCS.PHASECHK.TRANS64.TRYWAIT P0, [R0+URZ+0x40], R3 ;  /* 0x00004003000075a7 */ /* 0x0022e400080011ff */
[----:B---3--:R-:W-:Y:S05]  /*8ab0*/  @!P0 NANOSLEEP.SYNCS 0x989680 ;  /* 0x009896800000895d */ /* 0x008fea0003900000 */
[----:B------:R-:W3:Y:S02]  /*8ac0*/  @!P0 SYNCS.PHASECHK.TRANS64 P0, [R0+URZ+0x40], R3 ;  /* 0x00004003000085a7 */ /* 0x000ee400080010ff */
[----:B---3--:R-:W-:Y:S05]  /*8ad0*/  @!P0 BRA `(.L_x_144) ;  /* 0xfffffffc00f08947 */ /* 0x008fea000383ffff */
[----:B------:R-:W-:Y:S05]  /*8ae0*/  BRA `(.L_x_27) ;  /* 0xffffff9000647947 */ /* 0x000fea000383ffff */
.L_x_35:
[----:B-1----:R-:W-:-:S07]  /*8af0*/  MOV R0, UR17 ;  /* 0x0000001100007c02 */ /* 0x002fce0008000f00 */
.L_x_145:
[----:B-1----:R1:W3:Y:S02]  /*8b00*/  SYNCS.PHASECHK.TRANS64.TRYWAIT P0, [R0+URZ+0x40], R3 ;  /* 0x00004003000075a7 */ /* 0x0022e400080011ff */
[----:B---3--:R-:W-:Y:S05]  /*8b10*/  @!P0 NANOSLEEP.SYNCS 0x989680 ;  /* 0x009896800000895d */ /* 0x008fea0003900000 */
[----:B------:R-:W3:Y:S02]  /*8b20*/  @!P0 SYNCS.PHASECHK.TRANS64 P0, [R0+URZ+0x40], R3 ;  /* 0x00004003000085a7 */ /* 0x000ee400080010ff */
[----:B---3--:R-:W-:Y:S05]  /*8b30*/  @!P0 BRA `(.L_x_145) ;  /* 0xfffffffc00f08947 */ /* 0x008fea000383ffff */
[----:B------:R-:W-:Y:S05]  /*8b40*/  BRA `(.L_x_34) ;  /* 0xffffff94002c7947 */ /* 0x000fea000383ffff */
.L_x_40:
[----:B-1----:R1:W3:Y:S02]  /*8b50*/  SYNCS.PHASECHK.TRANS64.TRYWAIT P0, [R3+URZ+0xd0], R0 ;  /* 0x0000d000030075a7 */ /* 0x0022e400080011ff */
[----:B---3--:R-:W-:Y:S05]  /*8b60*/  @!P0 NANOSLEEP.SYNCS 0x989680 ;  /* 0x009896800000895d */ /* 0x008fea0003900000 */
[----:B------:R-:W3:Y:S02]  /*8b70*/  @!P0 SYNCS.PHASECHK.TRANS64 P0, [R3+URZ+0xd0], R0 ;  /* 0x0000d000030085a7 */ /* 0x000ee400080010ff */
[----:B---3--:R-:W-:Y:S05]  /*8b80*/  @!P0 BRA `(.L_x_40) ;  /* 0xfffffffc00f08947 */ /* 0x008fea000383ffff */
[----:B------:R-:W-:Y:S05]  /*8b90*/  BRA `(.L_x_146) ;  /* 0xffffff9400cc7947 */ /* 0x000fea000383ffff */
.L_x_44:
[----:B------:R-:W-:-:S07]  /*8ba0*/  MOV R0, UR4 ;  /* 0x0000000400007c02 */ /* 0x000fce0008000f00 */
.L_x_147:
[----:B-1----:R1:W3:Y:S02]  /*8bb0*/  SYNCS.PHASECHK.TRANS64.TRYWAIT P0, [R0+URZ], R2 ;  /* 0x00000002000075a7 */ /* 0x0022e400080011ff */
[----:B---3--:R-:W-:Y:S05]  /*8bc0*/  @!P0 NANOSLEEP.SYNCS 0x989680 ;  /* 0x009896800000895d */ /* 0x008fea0003900000 */
[----:B------:R-:W3:Y:S02]  /*8bd0*/  @!P0 SYNCS.PHASECHK.TRANS64 P0, [R0+URZ], R2 ;  /* 0x00000002000085a7 */ /* 0x000ee400080010ff */
[----:B---3--:R-:W-:Y:S05]  /*8be0*/  @!P0 BRA `(.L_x_147) ;  /* 0xfffffffc00f08947 */ /* 0x008fea000383ffff */
[----:B------:R-:W-:Y:S05]  /*8bf0*/  BRA `(.L_x_148) ;  /* 0xffffff9c00787947 */ /* 0x000fea000383ffff */
.L_x_45:
[----:B------:R-:W-:-:S07]  /*8c00*/  MOV R0, UR5 ;  /* 0x0000000500007c02 */ /* 0x000fce0008000f00 */
.L_x_149:
[----:B-1----:R1:W3:Y:S02]  /*8c10*/  SYNCS.PHASECHK.TRANS64.TRYWAIT P0, [R0+URZ], R3 ;  /* 0x00000003000075a7 */ /* 0x0022e400080011ff */
[----:B---3--:R-:W-:Y:S05]  /*8c20*/  @!P0 NANOSLEEP.SYNCS 0x989680 ;  /* 0x009896800000895d */ /* 0x008fea0003900000 */
[----:B------:R-:W3:Y:S02]  /*8c30*/  @!P0 SYNCS.PHASECHK.TRANS64 P0, [R0+URZ], R3 ;  /* 0x00000003000085a7 */ /* 0x000ee400080010ff */
[----:B---3--:R-:W-:Y:S05]  /*8c40*/  @!P0 BRA `(.L_x_149) ;  /* 0xfffffffc00f08947 */ /* 0x008fea000383ffff */
[----:B------:R-:W-:Y:S05]  /*8c50*/  BRA `(.L_x_150) ;  /* 0xffffff9c00847947 */ /* 0x000fea000383ffff */
.L_x_46:
[----:B------:R-:W-:-:S07]  /*8c60*/  MOV R0, UR5 ;  /* 0x0000000500007c02 */ /* 0x000fce0008000f00 */
.L_x_151:
[----:B-1----:R1:W3:Y:S02]  /*8c70*/  SYNCS.PHASECHK.TRANS64.TRYWAIT P0, [R0+URZ], R3 ;  /* 0x00000003000075a7 */ /* 0x0022e400080011ff */
[----:B---3--:R-:W-:Y:S05]  /*8c80*/  @!P0 NANOSLEEP.SYNCS 0x989680 ;  /* 0x009896800000895d */ /* 0x008fea0003900000 */
[----:B------:R-:W3:Y:S02]  /*8c90*/  @!P0 SYNCS.PHASECHK.TRANS64 P0, [R0+URZ], R3 ;  /* 0x00000003000085a7 */ /* 0x000ee400080010ff */
[----:B---3--:R-:W-:Y:S05]  /*8ca0*/  @!P0 BRA `(.L_x_151) ;  /* 0xfffffffc00f08947 */ /* 0x008fea000383ffff */
[----:B------:R-:W-:Y:S05]  /*8cb0*/  BRA `(.L_x_152) ;  /* 0xffffff9c00907947 */ /* 0x000fea000383ffff */
.L_x_47:
[----:B------:R-:W-:-:S07]  /*8cc0*/  MOV R0, UR5 ;  /* 0x0000000500007c02 */ /* 0x000fce0008000f00 */
.L_x_153:
[----:B-1----:R1:W3:Y:S02]  /*8cd0*/  SYNCS.PHASECHK.TRANS64.TRYWAIT P0, [R0+URZ], R3 ;  /* 0x00000003000075a7 */ /* 0x0022e400080011ff */
[----:B---3--:R-:W-:Y:S05]  /*8ce0*/  @!P0 NANOSLEEP.SYNCS 0x989680 ;  /* 0x009896800000895d */ /* 0x008fea0003900000 */
[----:B------:R-:W3:Y:S02]  /*8cf0*/  @!P0 SYNCS.PHASECHK.TRANS64 P0, [R0+URZ], R3 ;  /* 0x00000003000085a7 */ /* 0x000ee400080010ff */
[----:B---3--:R-:W-:Y:S05]  /*8d00*/  @!P0 BRA `(.L_x_153) ;  /* 0xfffffffc00f08947 */ /* 0x008fea000383ffff */
[----:B------:R-:W-:Y:S05]  /*8d10*/  BRA `(.L_x_154) ;  /* 0xffffff9c009c7947 */ /* 0x000fea000383ffff */
.L_x_48:
[----:B------:R-:W-:-:S07]  /*8d20*/  MOV R0, UR5 ;  /* 0x0000000500007c02 */ /* 0x000fce0008000f00 */
.L_x_155:
[----:B-1----:R1:W3:Y:S02]  /*8d30*/  SYNCS.PHASECHK.TRANS64.TRYWAIT P0, [R0+URZ], R3 ;  /* 0x00000003000075a7 */ /* 0x0022e400080011ff */
[----:B---3--:R-:W-:Y:S05]  /*8d40*/  @!P0 NANOSLEEP.SYNCS 0x989680 ;  /* 0x009896800000895d */ /* 0x008fea0003900000 */
[----:B------:R-:W3:Y:S02]  /*8d50*/  @!P0 SYNCS.PHASECHK.TRANS64 P0, [R0+URZ], R3 ;  /* 0x00000003000085a7 */ /* 0x000ee400080010ff */
[----:B---3--:R-:W-:Y:S05]  /*8d60*/  @!P0 BRA `(.L_x_155) ;  /* 0xfffffffc00f08947 */ /* 0x008fea000383ffff */
[----:B------:R-:W-:Y:S05]  /*8d70*/  BRA `(.L_x_156) ;  /* 0xffffff9c00a87947 */ /* 0x000fea000383ffff */
.L_x_49:
[----:B------:R-:W-:-:S07]  /*8d80*/  MOV R0, UR5 ;  /* 0x0000000500007c02 */ /* 0x000fce0008000f00 */
.L_x_157:
[----:B-1----:R1:W3:Y:S02]  /*8d90*/  SYNCS.PHASECHK.TRANS64.TRYWAIT P0, [R0+URZ], R3 ;  /* 0x00000003000075a7 */ /* 0x0022e400080011ff */
[----:B---3--:R-:W-:Y:S05]  /*8da0*/  @!P0 NANOSLEEP.SYNCS 0x989680 ;  /* 0x009896800000895d */ /* 0x008fea0003900000 */
[----:B------:R-:W3:Y:S02]  /*8db0*/  @!P0 SYNCS.PHASECHK.TRANS64 P0, [R0+URZ], R3 ;  /* 0x00000003000085a7 */ /* 0x000ee400080010ff */
[----:B---3--:R-:W-:Y:S05]  /*8dc0*/  @!P0 BRA `(.L_x_157) ;  /* 0xfffffffc00f08947 */ /* 0x008fea000383ffff */
[----:B------:R-:W-:Y:S05]  /*8dd0*/  BRA `(.L_x_158) ;  /* 0xffffff9c00b47947 */ /* 0x000fea000383ffff */
.L_x_50:
[----:B------:R-:W-:-:S07]  /*8de0*/  MOV R0, UR5 ;  /* 0x0000000500007c02 */ /* 0x000fce0008000f00 */
.L_x_159:
[----:B-1----:R1:W3:Y:S02]  /*8df0*/  SYNCS.PHASECHK.TRANS64.TRYWAIT P0, [R0+URZ], R3 ;  /* 0x00000003000075a7 */ /* 0x0022e400080011ff */
[----:B---3--:R-:W-:Y:S05]  /*8e00*/  @!P0 NANOSLEEP.SYNCS 0x989680 ;  /* 0x009896800000895d */ /* 0x008fea0003900000 */
[----:B------:R-:W3:Y:S02]  /*8e10*/  @!P0 SYNCS.PHASECHK.TRANS64 P0, [R0+URZ], R3 ;  /* 0x00000003000085a7 */ /* 0x000ee400080010ff */
[----:B---3--:R-:W-:Y:S05]  /*8e20*/  @!P0 BRA `(.L_x_159) ;  /* 0xfffffffc00f08947 */ /* 0x008fea000383ffff */
[----:B------:R-:W-:Y:S05]  /*8e30*/  BRA `(.L_x_160) ;  /* 0xffffff9c00c07947 */ /* 0x000fea000383ffff */
.L_x_53:
[----:B--2---:R2:W3:Y:S02]  /*8e40*/  SYNCS.PHASECHK.TRANS64.TRYWAIT P0, [R2+URZ+0x130], R4 ;  /* 0x00013004020075a7 */ /* 0x0044e400080011ff */
[----:B---3--:R-:W-:Y:S05]  /*8e50*/  @!P0 NANOSLEEP.SYNCS 0x989680 ;  /* 0x009896800000895d */ /* 0x008fea0003900000 */
[----:B------:R-:W3:Y:S02]  /*8e60*/  @!P0 SYNCS.PHASECHK.TRANS64 P0, [R2+URZ+0x130], R4 ;  /* 0x00013004020085a7 */ /* 0x000ee400080010ff */
[----:B---3--:R-:W-:Y:S05]  /*8e70*/  @!P0 BRA `(.L_x_53) ;  /* 0xfffffffc00f08947 */ /* 0x008fea000383ffff */
[----:B------:R-:W-:Y:S05]  /*8e80*/  BRA `(.L_x_161) ;  /* 0xffffffa000247947 */ /* 0x000fea000383ffff */
.L_x_54:
[----:B------:R-:W-:-:S07]  /*8e90*/  MOV R2, UR4 ;  /* 0x0000000400027c02 */ /* 0x000fce0008000f00 */
.L_x_162:
[----:B--2---:R2:W3:Y:S02]  /*8ea0*/  SYNCS.PHASECHK.TRANS64.TRYWAIT P0, [R2+URZ+0xe0], R5 ;  /* 0x0000e005020075a7 */ /* 0x0044e400080011ff */
[----:B---3--:R-:W-:Y:S05]  /*8eb0*/  @!P0 NANOSLEEP.SYNCS 0x989680 ;  /* 0x009896800000895d */ /* 0x008fea0003900000 */
[----:B------:R-:W3:Y:S02]  /*8ec0*/  @!P0 SYNCS.PHASECHK.TRANS64 P0, [R2+URZ+0xe0], R5 ;  /* 0x0000e005020085a7 */ /* 0x000ee400080010ff */
[----:B---3--:R-:W-:Y:S05]  /*8ed0*/  @!P0 BRA `(.L_x_162) ;  /* 0xfffffffc00f08947 */ /* 0x008fea000383ffff */
[----:B------:R-:W-:Y:S05]  /*8ee0*/  BRA `(.L_x_163) ;  /* 0xffffffa000347947 */ /* 0x000fea000383ffff */
.L_x_55:
[----:B--2---:R2:W3:Y:S02]  /*8ef0*/  SYNCS.PHASECHK.TRANS64.TRYWAIT P1, [R2+URZ+0xd0], R4 ;  /* 0x0000d004020075a7 */ /* 0x0044e400080211ff */
[----:B---3--:R-:W-:Y:S05]  /*8f00*/  @!P1 NANOSLEEP.SYNCS 0x989680 ;  /* 0x009896800000995d */ /* 0x008fea0003900000 */
[----:B------:R-:W3:Y:S02]  /*8f10*/  @!P1 SYNCS.PHASECHK.TRANS64 P1, [R2+URZ+0xd0], R4 ;  /* 0x0000d004020095a7 */ /* 0x000ee400080210ff */
[----:B---3--:R-:W-:Y:S05]  /*8f20*/  @!P1 BRA `(.L_x_55) ;  /* 0xfffffffc00f09947 */ /* 0x008fea000383ffff */
[----:B------:R-:W-:Y:S05]  /*8f30*/  BRA `(.L_x_164) ;  /* 0xffffffa000647947 */ /* 0x000fea000383ffff */
.L_x_58:
[----:B------:R-:W-:-:S07]  /*8f40*/  MOV R0, UR4 ;  /* 0x0000000400007c02 */ /* 0x000fce0008000f00 */
.L_x_165:
[----:B--2---:R2:W3:Y:S02]  /*8f50*/  SYNCS.PHASECHK.TRANS64.TRYWAIT P0, [R0+URZ+0xe0], R2 ;  /* 0x0000e002000075a7 */ /* 0x0044e400080011ff */
[----:B---3--:R-:W-:Y:S05]  /*8f60*/  @!P0 NANOSLEEP.SYNCS 0x989680 ;  /* 0x009896800000895d */ /* 0x008fea0003900000 */
[----:B------:R-:W3:Y:S02]  /*8f70*/  @!P0 SYNCS.PHASECHK.TRANS64 P0, [R0+URZ+0xe0], R2 ;  /* 0x0000e002000085a7 */ /* 0x000ee400080010ff */
[----:B---3--:R-:W-:Y:S05]  /*8f80*/  @!P0 BRA `(.L_x_165) ;  /* 0xfffffffc00f08947 */ /* 0x008fea000383ffff */
[----:B------:R-:W-:Y:S05]  /*8f90*/  BRA `(.L_x_57) ;  /* 0xffffffa000b87947 */ /* 0x000fea000383ffff */
.L_x_65:
[----:B-1----:R1:W2:Y:S02]  /*8fa0*/  SYNCS.PHASECHK.TRANS64.TRYWAIT P1, [R0+URZ+0xd0], R2 ;  /* 0x0000d002000075a7 */ /* 0x0022a400080211ff */
[----:B--2---:R-:W-:Y:S05]  /*8fb0*/  @!P1 NANOSLEEP.SYNCS 0x989680 ;  /* 0x009896800000995d */ /* 0x004fea0003900000 */
[----:B------:R-:W2:Y:S02]  /*8fc0*/  @!P1 SYNCS.PHASECHK.TRANS64 P1, [R0+URZ+0xd0], R2 ;  /* 0x0000d002000095a7 */ /* 0x000ea400080210ff */
[----:B--2---:R-:W-:Y:S05]  /*8fd0*/  @!P1 BRA `(.L_x_65) ;  /* 0xfffffffc00f09947 */ /* 0x004fea000383ffff */
[----:B------:R-:W-:Y:S05]  /*8fe0*/  BRA `(.L_x_166) ;  /* 0xffffffa800307947 */ /* 0x000fea000383ffff */
.L_x_66:
[----:B------:R-:W-:-:S07]  /*8ff0*/  MOV R2, UR31 ;  /* 0x0000001f00027c02 */ /* 0x000fce0008000f00 */
.L_x_167:
[----:B-1----:R1:W2:Y:S02]  /*9000*/  SYNCS.PHASECHK.TRANS64.TRYWAIT P0, [R2+URZ+0x110], R0 ;  /* 0x00011000020075a7 */ /* 0x0022a400080011ff */
[----:B--2---:R-:W-:Y:S05]  /*9010*/  @!P0 NANOSLEEP.SYNCS 0x989680 ;  /* 0x009896800000895d */ /* 0x004fea0003900000 */
[----:B------:R-:W2:Y:S02]  /*9020*/  @!P0 SYNCS.PHASECHK.TRANS64 P0, [R2+URZ+0x110], R0 ;  /* 0x00011000020085a7 */ /* 0x000ea400080010ff */
[----:B--2---:R-:W-:Y:S05]  /*9030*/  @!P0 BRA `(.L_x_167) ;  /* 0xfffffffc00f08947 */ /* 0x004fea000383ffff */
[----:B------:R-:W-:Y:S05]  /*9040*/  BRA `(.L_x_168) ;  /* 0xffffffa800807947 */ /* 0x000fea000383ffff */
.L_x_69:
[----:B------:R-:W-:Y:S07]  /*9050*/  MOV R0, UR5 ;  /* 0x0000000500007c02 */ /* 0x000fee0008000f00 */
.L_x_169:
[----:B-1----:R1:W2:Y:S02]  /*9060*/  SYNCS.PHASECHK.TRANS64.TRYWAIT P0, [R0+URZ], R2 ;  /* 0x00000002000075a7 */ /* 0x0022a400080011ff */
[----:B--2---:R-:W-:Y:S05]  /*9070*/  @!P0 NANOSLEEP.SYNCS 0x989680 ;  /* 0x009896800000895d */ /* 0x004fea0003900000 */
[----:B------:R-:W2:Y:S02]  /*9080*/  @!P0 SYNCS.PHASECHK.TRANS64 P0, [R0+URZ], R2 ;  /* 0x00000002000085a7 */ /* 0x000ea400080010ff */
[----:B--2---:R-:W-:Y:S05]  /*9090*/  @!P0 BRA `(.L_x_169) ;  /* 0xfffffffc00f08947 */ /* 0x004fea000383ffff */
[----:B------:R-:W-:Y:S05]  /*90a0*/  BRA `(.L_x_68) ;  /* 0xffffffa8009c7947 */ /* 0x000fea000383ffff */
.L_x_72:
[----:B------:R-:W-:-:S07]  /*90b0*/  MOV R0, UR4 ;  /* 0x0000000400007c02 */ /* 0x000fce0008000f00 */
.L_x_170:
[----:B--2---:R2:W4:Y:S02]  /*90c0*/  SYNCS.PHASECHK.TRANS64.TRYWAIT P0, [R0+URZ], R2 ;  /* 0x00000002000075a7 */ /* 0x00452400080011ff */
[----:B----4-:R-:W-:Y:S05]  /*90d0*/  @!P0 NANOSLEEP.SYNCS 0x989680 ;  /* 0x009896800000895d */ /* 0x010fea0003900000 */
[----:B------:R-:W4:Y:S02]  /*90e0*/  @!P0 SYNCS.PHASECHK.TRANS64 P0, [R0+URZ], R2 ;  /* 0x00000002000085a7 */ /* 0x000f2400080010ff */
[----:B----4-:R-:W-:Y:S05]  /*90f0*/  @!P0 BRA `(.L_x_170) ;  /* 0xfffffffc00f08947 */ /* 0x010fea000383ffff */
[----:B------:R-:W-:Y:S05]  /*9100*/  BRA `(.L_x_171) ;  /* 0xffffffac00787947 */ /* 0x000fea000383ffff */
.L_x_73:
[----:B------:R-:W-:-:S07]  /*9110*/  MOV R0, UR5 ;  /* 0x0000000500007c02 */ /* 0x000fce0008000f00 */
.L_x_172:
[----:B-1----:R1:W2:Y:S02]  /*9120*/  SYNCS.PHASECHK.TRANS64.TRYWAIT P0, [R0+URZ], R3 ;  /* 0x00000003000075a7 */ /* 0x0022a400080011ff */
[----:B--2---:R-:W-:Y:S05]  /*9130*/  @!P0 NANOSLEEP.SYNCS 0x989680 ;  /* 0x009896800000895d */ /* 0x004fea0003900000 */
[----:B------:R-:W2:Y:S02]  /*9140*/  @!P0 SYNCS.PHASECHK.TRANS64 P0, [R0+URZ], R3 ;  /* 0x00000003000085a7 */ /* 0x000ea400080010ff */
[----:B--2---:R-:W-:Y:S05]  /*9150*/  @!P0 BRA `(.L_x_172) ;  /* 0xfffffffc00f08947 */ /* 0x004fea000383ffff */
[----:B------:R-:W-:Y:S05]  /*9160*/  BRA `(.L_x_173) ;  /* 0xffffffac00847947 */ /* 0x000fea000383ffff */
.L_x_74:
[----:B------:R-:W-:-:S07]  /*9170*/  MOV R0, UR5 ;  /* 0x0000000500007c02 */ /* 0x000fce0008000f00 */
.L_x_174:
[----:B-1----:R1:W2:Y:S02]  /*9180*/  SYNCS.PHASECHK.TRANS64.TRYWAIT P0, [R0+URZ], R3 ;  /* 0x00000003000075a7 */ /* 0x0022a400080011ff */
[----:B--2---:R-:W-:Y:S05]  /*9190*/  @!P0 NANOSLEEP.SYNCS 0x989680 ;  /* 0x009896800000895d */ /* 0x004fea0003900000 */
[----:B------:R-:W2:Y:S02]  /*91a0*/  @!P0 SYNCS.PHASECHK.TRANS64 P0, [R0+URZ], R3 ;  /* 0x00000003000085a7 */ /* 0x000ea400080010ff */
[----:B--2---:R-:W-:Y:S05]  /*91b0*/  @!P0 BRA `(.L_x_174) ;  /* 0xfffffffc00f08947 */ /* 0x004fea000383ffff */
[----:B------:R-:W-:Y:S05]  /*91c0*/  BRA `(.L_x_175) ;  /* 0xffffffac00907947 */ /* 0x000fea000383ffff */
.L_x_75:
[----:B-1----:R-:W-:-:S07]  /*91d0*/  MOV R0, UR4 ;  /* 0x0000000400007c02 */ /* 0x002fce0008000f00 */
.L_x_176:
[----:B-1----:R1:W2:Y:S02]  /*91e0*/  SYNCS.PHASECHK.TRANS64.TRYWAIT P0, [R0+URZ], R2 ;  /* 0x00000002000075a7 */ /* 0x0022a400080011ff */
[----:B--2---:R-:W-:Y:S05]  /*91f0*/  @!P0 NANOSLEEP.SYNCS 0x989680 ;  /* 0x009896800000895d */ /* 0x004fea0003900000 */
[----:B------:R-:W2:Y:S02]  /*9200*/  @!P0 SYNCS.PHASECHK.TRANS64 P0, [R0+URZ], R2 ;  /* 0x00000002000085a7 */ /* 0x000ea400080010ff */
[----:B--2---:R-:W-:Y:S05]  /*9210*/  @!P0 BRA `(.L_x_176) ;  /* 0xfffffffc00f08947 */ /* 0x004fea000383ffff */
[----:B------:R-:W-:Y:S05]  /*9220*/  BRA `(.L_x_177) ;  /* 0xffffffac009c7947 */ /* 0x000fea000383ffff */
.L_x_80:
[----:B--2---:R2:W3:Y:S02]  /*9230*/  SYNCS.PHASECHK.TRANS64.TRYWAIT P0, [R12+URZ+0xd0], R0 ;  /* 0x0000d0000c0075a7 */ /* 0x0044e400080011ff */
[----:B---3--:R-:W-:Y:S05]  /*9240*/  @!P0 NANOSLEEP.SYNCS 0x989680 ;  /* 0x009896800000895d */ /* 0x008fea0003900000 */
[----:B------:R-:W3:Y:S02]  /*9250*/  @!P0 SYNCS.PHASECHK.TRANS64 P0, [R12+URZ+0xd0], R0 ;  /* 0x0000d0000c0085a7 */ /* 0x000ee400080010ff */
[----:B---3--:R-:W-:Y:S05]  /*9260*/  @!P0 BRA `(.L_x_80) ;  /* 0xfffffffc00f08947 */ /* 0x008fea000383ffff */
[----:B------:R-:W-:Y:S05]  /*9270*/  BRA `(.L_x_178) ;  /* 0xffffffb000cc7947 */ /* 0x000fea000383ffff */
.L_x_83:
[----:B--2---:R-:W-:Y:S07]  /*9280*/  MOV R0, UR21 ;  /* 0x0000001500007c02 */ /* 0x004fee0008000f00 */
.L_x_179:
[----:B--2---:R2:W3:Y:S02]  /*9290*/  SYNCS.PHASECHK.TRANS64.TRYWAIT P2, [R0+URZ+0xc8], R6 ;  /* 0x0000c806000075a7 */ /* 0x0044e400080411ff */
[----:B---3--:R-:W-:Y:S05]  /*92a0*/  @!P2 NANOSLEEP.SYNCS 0x989680 ;  /* 0x009896800000a95d */ /* 0x008fea0003900000 */
[----:B------:R-:W3:Y:S02]  /*92b0*/  @!P2 SYNCS.PHASECHK.TRANS64 P2, [R0+URZ+0xc8], R6 ;  /* 0x0000c8060000a5a7 */ /* 0x000ee400080410ff */
[----:B---3--:R-:W-:Y:S05]  /*92c0*/  @!P2 BRA `(.L_x_179) ;  /* 0xfffffffc00f0a947 */ /* 0x008fea000383ffff */
[----:B------:R-:W-:Y:S05]  /*92d0*/  BRA `(.L_x_82) ;  /* 0xffffffb800347947 */ /* 0x000fea000383ffff */
.L_x_86:
[----:B------:R-:W-:Y:S07]  /*92e0*/  MOV R0, UR21 ;  /* 0x0000001500007c02 */ /* 0x000fee0008000f00 */
.L_x_180:
[----:B--2---:R2:W3:Y:S02]  /*92f0*/  SYNCS.PHASECHK.TRANS64.TRYWAIT P0, [R0+URZ+0xa0], R9 ;  /* 0x0000a009000075a7 */ /* 0x0044e400080011ff */
[----:B---3--:R-:W-:Y:S05]  /*9300*/  @!P0 NANOSLEEP.SYNCS 0x989680 ;  /* 0x009896800000895d */ /* 0x008fea0003900000 */
[----:B------:R-:W3:Y:S02]  /*9310*/  @!P0 SYNCS.PHASECHK.TRANS64 P0, [R0+URZ+0xa0], R9 ;  /* 0x0000a009000085a7 */ /* 0x000ee400080010ff */
[----:B---3--:R-:W-:Y:S05]  /*9320*/  @!P0 BRA `(.L_x_180) ;  /* 0xfffffffc00f08947 */ /* 0x008fea000383ffff */
[----:B------:R-:W-:Y:S05]  /*9330*/  BRA `(.L_x_181) ;  /* 0xffffffb800907947 */ /* 0x000fea000383ffff */
.L_x_87:
[----:B------:R-:W-:Y:S07]  /*9340*/  MOV R0, UR21 ;  /* 0x0000001500007c02 */ /* 0x000fee0008000f00 */
.L_x_182:
[----:B--2---:R2:W3:Y:S02]  /*9350*/  SYNCS.PHASECHK.TRANS64.TRYWAIT P0, [R0+URZ+0xa8], R9 ;  /* 0x0000a809000075a7 */ /* 0x0044e400080011ff */
[----:B---3--:R-:W-:Y:S05]  /*9360*/  @!P0 NANOSLEEP.SYNCS 0x989680 ;  /* 0x009896800000895d */ /* 0x008fea0003900000 */
[----:B------:R-:W3:Y:S02]  /*9370*/  @!P0 SYNCS.PHASECHK.TRANS64 P0, [R0+URZ+0xa8], R9 ;  /* 0x0000a809000085a7 */ /* 0x000ee400080010ff */
[----:B---3--:R-:W-:Y:S05]  /*9380*/  @!P0 BRA `(.L_x_182) ;  /* 0xfffffffc00f08947 */ /* 0x008fea000383ffff */
[----:B------:R-:W-:Y:S05]  /*9390*/  BRA `(.L_x_183) ;  /* 0xffffffb800c87947 */ /* 0x000fea000383ffff */
.L_x_88:
[----:B------:R-:W-:Y:S07]  /*93a0*/  MOV R0, UR21 ;  /* 0x0000001500007c02 */ /* 0x000fee0008000f00 */
.L_x_184:
[----:B--2---:R2:W3:Y:S02]  /*93b0*/  SYNCS.PHASECHK.TRANS64.TRYWAIT P0, [R0+URZ+0xb0], R9 ;  /* 0x0000b009000075a7 */ /* 0x0044e400080011ff */
[----:B---3--:R-:W-:Y:S05]  /*93c0*/  @!P0 NANOSLEEP.SYNCS 0x989680 ;  /* 0x009896800000895d */ /* 0x008fea0003900000 */
[----:B------:R-:W3:Y:S02]  /*93d0*/  @!P0 SYNCS.PHASECHK.TRANS64 P0, [R0+URZ+0xb0], R9 ;  /* 0x0000b009000085a7 */ /* 0x000ee400080010ff */
[----:B---3--:R-:W-:Y:S05]  /*93e0*/  @!P0 BRA `(.L_x_184) ;  /* 0xfffffffc00f08947 */ /* 0x008fea000383ffff */
[----:B------:R-:W-:Y:S05]  /*93f0*/  BRA `(.L_x_185) ;  /* 0xffffffbc000c7947 */ /* 0x000fea000383ffff */
.L_x_89:
[----:B------:R-:W-:Y:S07]  /*9400*/  MOV R0, UR21 ;  /* 0x0000001500007c02 */ /* 0x000fee0008000f00 */
.L_x_186:
[----:B--2---:R2:W3:Y:S02]  /*9410*/  SYNCS.PHASECHK.TRANS64.TRYWAIT P0, [R0+URZ+0xb8], R9 ;  /* 0x0000b809000075a7 */ /* 0x0044e400080011ff */
[----:B---3--:R-:W-:Y:S05]  /*9420*/  @!P0 NANOSLEEP.SYNCS 0x989680 ;  /* 0x009896800000895d */ /* 0x008fea0003900000 */
[----:B------:R-:W3:Y:S02]  /*9430*/  @!P0 SYNCS.PHASECHK.TRANS64 P0, [R0+URZ+0xb8], R9 ;  /* 0x0000b809000085a7 */ /* 0x000ee400080010ff */
[----:B---3--:R-:W-:Y:S05]  /*9440*/  @!P0 BRA `(.L_x_186) ;  /* 0xfffffffc00f08947 */ /* 0x008fea000383ffff */
[----:B------:R-:W-:Y:S05]  /*9450*/  BRA `(.L_x_187) ;  /* 0xffffffbc004c7947 */ /* 0x000fea000383ffff */
.L_x_91:
[----:B------:R-:W-:-:S07]  /*9460*/  MOV R0, UR21 ;  /* 0x0000001500007c02 */ /* 0x000fce0008000f00 */
.L_x_188:
[----:B---3--:R3:W4:Y:S02]  /*9470*/  SYNCS.PHASECHK.TRANS64.TRYWAIT P0, [R0+URZ+0xa0], R2 ;  /* 0x0000a002000075a7 */ /* 0x00872400080011ff */
[----:B----4-:R-:W-:Y:S05]  /*9480*/  @!P0 NANOSLEEP.SYNCS 0x989680 ;  /* 0x009896800000895d */ /* 0x010fea0003900000 */
[----:B------:R-:W4:Y:S02]  /*9490*/  @!P0 SYNCS.PHASECHK.TRANS64 P0, [R0+URZ+0xa0], R2 ;  /* 0x0000a002000085a7 */ /* 0x000f2400080010ff */
[----:B----4-:R-:W-:Y:S05]  /*94a0*/  @!P0 BRA `(.L_x_188) ;  /* 0xfffffffc00f08947 */ /* 0x010fea000383ffff */
[----:B------:R-:W-:Y:S05]  /*94b0*/  BRA `(.L_x_189) ;  /* 0xffffffbc00c47947 */ /* 0x000fea000383ffff */
.L_x_92:
[----:B---3--:R-:W-:-:S07]  /*94c0*/  MOV R0, UR21 ;  /* 0x0000001500007c02 */ /* 0x008fce0008000f00 */
.L_x_190:
[----:B---3--:R3:W4:Y:S02]  /*94d0*/  SYNCS.PHASECHK.TRANS64.TRYWAIT P0, [R0+URZ+0xa8], R2 ;  /* 0x0000a802000075a7 */ /* 0x00872400080011ff */
[----:B----4-:R-:W-:Y:S05]  /*94e0*/  @!P0 NANOSLEEP.SYNCS 0x989680 ;  /* 0x009896800000895d */ /* 0x010fea0003900000 */
[----:B------:R-:W4:Y:S02]  /*94f0*/  @!P0 SYNCS.PHASECHK.TRANS64 P0, [R0+URZ+0xa8], R2 ;  /* 0x0000a802000085a7 */ /* 0x000f2400080010ff */
[----:B----4-:R-:W-:Y:S05]  /*9500*/  @!P0 BRA `(.L_x_190) ;  /* 0xfffffffc00f08947 */ /* 0x010fea000383ffff */
[----:B------:R-:W-:Y:S05]  /*9510*/  BRA `(.L_x_191) ;  /* 0xffffffbc00b47947 */ /* 0x000fea000383ffff */
.L_x_93:
[----:B---3--:R-:W-:-:S07]  /*9520*/  MOV R0, UR21 ;  /* 0x0000001500007c02 */ /* 0x008fce0008000f00 */
.L_x_192:
[----:B---3--:R3:W4:Y:S02]  /*9530*/  SYNCS.PHASECHK.TRANS64.TRYWAIT P0, [R0+URZ+0xb0], R2 ;  /* 0x0000b002000075a7 */ /* 0x00872400080011ff */
[----:B----4-:R-:W-:Y:S05]  /*9540*/  @!P0 NANOSLEEP.SYNCS 0x989680 ;  /* 0x009896800000895d */ /* 0x010fea0003900000 */
[----:B------:R-:W4:Y:S02]  /*9550*/  @!P0 SYNCS.PHASECHK.TRANS64 P0, [R0+URZ+0xb0], R2 ;  /* 0x0000b002000085a7 */ /* 0x000f2400080010ff */
[----:B----4-:R-:W-:Y:S05]  /*9560*/  @!P0 BRA `(.L_x_192) ;  /* 0xfffffffc00f08947 */ /* 0x010fea000383ffff */
[----:B------:R-:W-:Y:S05]  /*9570*/  BRA `(.L_x_193) ;  /* 0xffffffbc00a47947 */ /* 0x000fea000383ffff */
.L_x_95:
[----:B-1----:R1:W2:Y:S02]  /*9580*/  SYNCS.PHASECHK.TRANS64.TRYWAIT P0, [R3+URZ+0xd0], R0 ;  /* 0x0000d000030075a7 */ /* 0x0022a400080011ff */
[----:B--2---:R-:W-:Y:S05]  /*9590*/  @!P0 NANOSLEEP.SYNCS 0x989680 ;  /* 0x009896800000895d */ /* 0x004fea0003900000 */
[----:B------:R-:W2:Y:S02]  /*95a0*/  @!P0 SYNCS.PHASECHK.TRANS64 P0, [R3+URZ+0xd0], R0 ;  /* 0x0000d000030085a7 */ /* 0x000ea400080010ff */
[----:B--2---:R-:W-:Y:S05]  /*95b0*/  @!P0 BRA `(.L_x_95) ;  /* 0xfffffffc00f08947 */ /* 0x004fea000383ffff */
[----:B------:R-:W-:Y:S05]  /*95c0*/  BRA `(.L_x_194) ;  /* 0xffffffc000707947 */ /* 0x000fea000383ffff */
.L_x_106:
[----:B-1----:R-:W-:Y:S04]  /*95d0*/  MOV R0, UR44 ;  /* 0x0000002c00007c02 */ /* 0x002fe80008000f00 */
[----:B------:R1:W2:Y:S03]  /*95e0*/  SYNCS.PHASECHK.TRANS64.TRYWAIT P1, [R0+URZ+0x80], R3 ;  /* 0x00008003000075a7 */ /* 0x0002a600080211ff */
[----:B--2---:R-:W-:Y:S05]  /*95f0*/  @!P1 NANOSLEEP.SYNCS 0x989680 ;  /* 0x009896800000995d */ /* 0x004fea0003900000 */
[----:B------:R-:W2:Y:S02]  /*9600*/  @!P1 SYNCS.PHASECHK.TRANS64 P1, [R0+URZ+0x80], R3 ;  /* 0x00008003000095a7 */ /* 0x000ea400080210ff */
[----:B--2---:R-:W-:Y:S05]  /*9610*/  @!P1 BRA `(.L_x_106) ;  /* 0xfffffffc00ec9947 */ /* 0x004fea000383ffff */
[----:B------:R-:W-:Y:S05]  /*9620*/  BRA `(.L_x_105) ;  /* 0xffffffcc00d47947 */ /* 0x000fea000383ffff */
.L_x_108:
[----:B-1----:R1:W3:Y:S02]  /*9630*/  SYNCS.PHASECHK.TRANS64.TRYWAIT P0, [R26+URZ+0xf0], R2 ;  /* 0x0000f0021a0075a7 */ /* 0x0022e400080011ff */
[----:B---3--:R-:W-:Y:S05]  /*9640*/  @!P0 NANOSLEEP.SYNCS 0x989680 ;  /* 0x009896800000895d */ /* 0x008fea0003900000 */
[----:B------:R-:W3:Y:S02]  /*9650*/  @!P0 SYNCS.PHASECHK.TRANS64 P0, [R26+URZ+0xf0], R2 ;  /* 0x0000f0021a0085a7 */ /* 0x000ee400080010ff */
[----:B---3--:R-:W-:Y:S05]  /*9660*/  @!P0 BRA `(.L_x_108) ;  /* 0xfffffffc00f08947 */ /* 0x008fea000383ffff */
[----:B------:R-:W-:Y:S05]  /*9670*/  BRA `(.L_x_107) ;  /* 0xffffffcc00f87947 */ /* 0x000fea000383ffff */
.L_x_117:
[----:B---3--:R3:W4:Y:S02]  /*9680*/  SYNCS.PHASECHK.TRANS64.TRYWAIT P0, [R4+URZ+0x80], R0 ;  /* 0x00008000040075a7 */ /* 0x00872400080011ff */
[----:B----4-:R-:W-:Y:S05]  /*9690*/  @!P0 NANOSLEEP.SYNCS 0x989680 ;  /* 0x009896800000895d */ /* 0x010fea0003900000 */
[----:B------:R-:W4:Y:S02]  /*96a0*/  @!P0 SYNCS.PHASECHK.TRANS64 P0, [R4+URZ+0x80], R0 ;  /* 0x00008000040085a7 */ /* 0x000f2400080010ff */
[----:B----4-:R-:W-:Y:S05]  /*96b0*/  @!P0 BRA `(.L_x_117) ;  /* 0xfffffffc00f08947 */ /* 0x010fea000383ffff */
[----:B------:R-:W-:Y:S05]  /*96c0*/  BRA `(.L_x_116) ;  /* 0xffffffd400e47947 */ /* 0x000fea000383ffff */
.L_x_125:
[----:B-1----:R1:W4:Y:S02]  /*96d0*/  SYNCS.PHASECHK.TRANS64.TRYWAIT P0, [R2+URZ+0x80], R4 ;  /* 0x00008004020075a7 */ /* 0x00232400080011ff */
[----:B----4-:R-:W-:Y:S05]  /*96e0*/  @!P0 NANOSLEEP.SYNCS 0x989680 ;  /* 0x009896800000895d */ /* 0x010fea0003900000 */
[----:B------:R-:W4:Y:S02]  /*96f0*/  @!P0 SYNCS.PHASECHK.TRANS64 P0, [R2+URZ+0x80], R4 ;  /* 0x00008004020085a7 */ /* 0x000f2400080010ff */
[----:B----4-:R-:W-:Y:S05]  /*9700*/  @!P0 BRA `(.L_x_125) ;  /* 0xfffffffc00f08947 */ /* 0x010fea000383ffff */
[----:B------:R-:W-:Y:S05]  /*9710*/  BRA `(.L_x_124) ;  /* 0xffffffdc00f47947 */ /* 0x000fea000383ffff */
.L_x_133:
[----:B---3--:R3:W4:Y:S02]  /*9720*/  SYNCS.PHASECHK.TRANS64.TRYWAIT P0, [R3+URZ+0x80], R0 ;  /* 0x00008000030075a7 */ /* 0x00872400080011ff */
[----:B----4-:R-:W-:Y:S05]  /*9730*/  @!P0 NANOSLEEP.SYNCS 0x989680 ;  /* 0x009896800000895d */ /* 0x010fea0003900000 */
[----:B------:R-:W4:Y:S02]  /*9740*/  @!P0 SYNCS.PHASECHK.TRANS64 P0, [R3+URZ+0x80], R0 ;  /* 0x00008000030085a7 */ /* 0x000f2400080010ff */
[----:B----4-:R-:W-:Y:S05]  /*9750*/  @!P0 BRA `(.L_x_133) ;  /* 0xfffffffc00f08947 */ /* 0x010fea000383ffff */
[----:B------:R-:W-:Y:S05]  /*9760*/  BRA `(.L_x_132) ;  /* 0xffffffe800007947 */ /* 0x000fea000383ffff */
        .weak           $__internal_0_$__cuda_sm10x_tcgen05_guardrail_trap_col_being_dealloced_not_returned_by_alloc
        .type           $__internal_0_$__cuda_sm10x_tcgen05_guardrail_trap_col_being_dealloced_not_returned_by_alloc,@function
        .size           $__internal_0_$__cuda_sm10x_tcgen05_guardrail_trap_col_being_dealloced_not_returned_by_alloc,($__internal_1_$__cuda_sm10x_tcgen05_guardrail_trap_phase_invalid_during_alloc - $__internal_0_$__cuda_sm10x_tcgen05_guardrail_trap_col_being_dealloced_not_returned_by_alloc)
$__internal_0_$__cuda_sm10x_tcgen05_guardrail_trap_col_being_dealloced_not_returned_by_alloc:
[----:B------:R-:W-:Y:S05]  /*9770*/  BPT.TRAP 0x1 ;  /* 0x000000040000795c */ /* 0x000fea0000300000 */
[----:B------:R-:W-:-:S04]  /*9780*/  HFMA2 R3, -RZ, RZ, 0, 0 ;  /* 0x00000000ff037431 */ /* 0x000fc800000001ff */
[----:B------:R-:W-:Y:S05]  /*9790*/  RET.REL.NODEC R2 `(_ZN7cutlass13device_kernelINS_4gemm6kernel13GemmUniversalIN4cute5tupleIJiiiiEEENS1_10collective13CollectiveMmaINS1_35MainloopSm100TmaUmmaWarpSpecializedILi8ELi2ELi4ENS5_IJNS4_1CILi2EEESB_NSA_ILi1EEEEEEEENS5_IJNSA_ILi64EEENSA_ILi128EEESF_EEENS_10bfloat16_tENS5_IJlSC_lEEESI_SJ_NS4_8TiledMMAINS4_8MMA_AtomIJNS4_20SM100_MMA_F16BF16_SSISI_SI_fLi64ELi128ELNS4_4UMMA5MajorE0ELSO_0ELNSN_7ScaleInE0ELSP_0EEEEEENS4_6LayoutINS5_IJSC_SC_SC_EEENS5_IJNSA_ILi0EEESU_SU_EEEEENS5_IJNS4_10UnderscoreESX_SX_EEEEENS4_23SM90_TMA_LOAD_MULTICASTENS4_14ComposedLayoutINS4_7SwizzleILi3ELi4ELi3EEENS4_18smem_ptr_flag_bitsILi16EEENSS_INS5_IJNSA_ILi8EEESF_EEENS5_IJSF_SC_EEEEEEEvNS4_8identityES10_S1A_vS1B_EENS_8epilogue10collective18CollectiveEpilogueINS1D_23Sm100TmaWarpSpecializedILi4ELi2ELi16ELb1ELb0EEEJSH_NS5_IJNSS_ISF_SC_EENSS_INSA_ILi32EEESC_EEEEESI_SJ_SI_SJ_NS1D_6fusion15FusionCallbacksIS1H_NS1M_17LinearCombinationISI_fSI_fLNS_15FloatRoundStyleE2EEESH_S1L_JEEENS4_5SM1004TMEM4LOAD26SM100_TMEM_LOAD_16dp256b4xENS4_13SM90_TMA_LOADENS11_INS12_ILi2ELi4ELi3EEES15_NSS_INS5_IJS16_S1J_EEENS5_IJS1J_SC_EEEEEEENS4_17SM75_U32x4_LDSM_NENS4_14SM90_TMA_STOREES21_NS4_17SM90_U32x4_STSM_NENS4_39AutoVectorizingCopyWithAssumedAlignmentILi128EEEEEEvvEEEEvNT_6ParamsE) ;  /* 0xffffff6802187950 */ /* 0x000fea0003c3ffff */
        .weak           $__internal_1_$__cuda_sm10x_tcgen05_guardrail_trap_phase_invalid_during_alloc
        .type           $__internal_1_$__cuda_sm10x_tcgen05_guardrail_trap_phase_invalid_during_alloc,@function
        .size           $__internal_1_$__cuda_sm10x_tcgen05_guardrail_trap_phase_invalid_during_alloc,($__internal_2_$__cuda_sm10x_tcgen05_guardrail_trap_unallocated_columns_being_dealloced - $__internal_1_$__cuda_sm10x_tcgen05_guardrail_trap_phase_invalid_during_alloc)
$__internal_1_$__cuda_sm10x_tcgen05_guardrail_trap_phase_invalid_during_alloc:
[----:B------:R-:W-:Y:S05]  /*97a0*/  BPT.TRAP 0x1 ;  /* 0x000000040000795c */ /* 0x000fea0000300000 */
[----:B------:R-:W-:-:S04]  /*97b0*/  MOV R5, 0x0 ;  /* 0x0000000000057802 */ /* 0x000fc80000000f00 */
[----:B------:R-:W-:Y:S05]  /*97c0*/  RET.REL.NODEC R4 `(_ZN7cutlass13device_kernelINS_4gemm6kernel13GemmUniversalIN4cute5tupleIJiiiiEEENS1_10collective13CollectiveMmaINS1_35MainloopSm100TmaUmmaWarpSpecializedILi8ELi2ELi4ENS5_IJNS4_1CILi2EEESB_NSA_ILi1EEEEEEEENS5_IJNSA_ILi64EEENSA_ILi128EEESF_EEENS_10bfloat16_tENS5_IJlSC_lEEESI_SJ_NS4_8TiledMMAINS4_8MMA_AtomIJNS4_20SM100_MMA_F16BF16_SSISI_SI_fLi64ELi128ELNS4_4UMMA5MajorE0ELSO_0ELNSN_7ScaleInE0ELSP_0EEEEEENS4_6LayoutINS5_IJSC_SC_SC_EEENS5_IJNSA_ILi0EEESU_SU_EEEEENS5_IJNS4_10UnderscoreESX_SX_EEEEENS4_23SM90_TMA_LOAD_MULTICASTENS4_14ComposedLayoutINS4_7SwizzleILi3ELi4ELi3EEENS4_18smem_ptr_flag_bitsILi16EEENSS_INS5_IJNSA_ILi8EEESF_EEENS5_IJSF_SC_EEEEEEEvNS4_8identityES10_S1A_vS1B_EENS_8epilogue10collective18CollectiveEpilogueINS1D_23Sm100TmaWarpSpecializedILi4ELi2ELi16ELb1ELb0EEEJSH_NS5_IJNSS_ISF_SC_EENSS_INSA_ILi32EEESC_EEEEESI_SJ_SI_SJ_NS1D_6fusion15FusionCallbacksIS1H_NS1M_17LinearCombinationISI_fSI_fLNS_15FloatRoundStyleE2EEESH_S1L_JEEENS4_5SM1004TMEM4LOAD26SM100_TMEM_LOAD_16dp256b4xENS4_13SM90_TMA_LOADENS11_INS12_ILi2ELi4ELi3EEES15_NSS_INS5_IJS16_S1J_EEENS5_IJS1J_SC_EEEEEEENS4_17SM75_U32x4_LDSM_NENS4_14SM90_TMA_STOREES21_NS4_17SM90_U32x4_STSM_NENS4_39AutoVectorizingCopyWithAssumedAlignmentILi128EEEEEEvvEEEEvNT_6ParamsE) ;  /* 0xffffff68040c7950 */ /* 0x000fea0003c3ffff */
        .weak           $__internal_2_$__cuda_sm10x_tcgen05_guardrail_trap_unallocated_columns_being_dealloced
        .type           $__internal_2_$__cuda_sm10x_tcgen05_guardrail_trap_unallocated_columns_being_dealloced,@function
        .size           $__internal_2_$__cuda_sm10x_tcgen05_guardrail_trap_unallocated_columns_being_dealloced,(.L_x_196 - $__internal_2_$__cuda_sm10x_tcgen05_guardrail_trap_unallocated_columns_being_dealloced)
$__internal_2_$__cuda_sm10x_tcgen05_guardrail_trap_unallocated_columns_being_dealloced:
[----:B------:R-:W-:Y:S05]  /*97d0*/  BPT.TRAP 0x1 ;  /* 0x000000040000795c */ /* 0x000fea0000300000 */
[----:B------:R-:W-:-:S04]  /*97e0*/  HFMA2 R3, -RZ, RZ, 0, 0 ;  /* 0x00000000ff037431 */ /* 0x000fc800000001ff */
[----:B------:R-:W-:Y:S05]  /*97f0*/  RET.REL.NODEC R2 `(_ZN7cutlass13device_kernelINS_4gemm6kernel13GemmUniversalIN4cute5tupleIJiiiiEEENS1_10collective13CollectiveMmaINS1_35MainloopSm100TmaUmmaWarpSpecializedILi8ELi2ELi4ENS5_IJNS4_1CILi2EEESB_NSA_ILi1EEEEEEEENS5_IJNSA_ILi64EEENSA_ILi128EEESF_EEENS_10bfloat16_tENS5_IJlSC_lEEESI_SJ_NS4_8TiledMMAINS4_8MMA_AtomIJNS4_20SM100_MMA_F16BF16_SSISI_SI_fLi64ELi128ELNS4_4UMMA5MajorE0ELSO_0ELNSN_7ScaleInE0ELSP_0EEEEEENS4_6LayoutINS5_IJSC_SC_SC_EEENS5_IJNSA_ILi0EEESU_SU_EEEEENS5_IJNS4_10UnderscoreESX_SX_EEEEENS4_23SM90_TMA_LOAD_MULTICASTENS4_14ComposedLayoutINS4_7SwizzleILi3ELi4ELi3EEENS4_18smem_ptr_flag_bitsILi16EEENSS_INS5_IJNSA_ILi8EEESF_EEENS5_IJSF_SC_EEEEEEEvNS4_8identityES10_S1A_vS1B_EENS_8epilogue10collective18CollectiveEpilogueINS1D_23Sm100TmaWarpSpecializedILi4ELi2ELi16ELb1ELb0EEEJSH_NS5_IJNSS_ISF_SC_EENSS_INSA_ILi32EEESC_EEEEESI_SJ_SI_SJ_NS1D_6fusion15FusionCallbacksIS1H_NS1M_17LinearCombinationISI_fSI_fLNS_15FloatRoundStyleE2EEESH_S1L_JEEENS4_5SM1004TMEM4LOAD26SM100_TMEM_LOAD_16dp256b4xENS4_13SM90_TMA_LOADENS11_INS12_ILi2ELi4ELi3EEES15_NSS_INS5_IJS16_S1J_EEENS5_IJS1J_SC_EEEEEEENS4_17SM75_U32x4_LDSM_NENS4_14SM90_TMA_STOREES21_NS4_17SM90_U32x4_STSM_NENS4_39AutoVectorizingCopyWithAssumedAlignmentILi128EEEEEEvvEEEEvNT_6ParamsE) ;  /* 0xffffff6802007950 */ /* 0x000fea0003c3ffff */
.L_x_195:
[----:B------:R-:W-:-:S00]  /*9800*/  BRA `(.L_x_195) ;  /* 0xfffffffc00fc7947 */ /* 0x000fc0000383ffff */
[----:B------:R-:W-:-:S00]  /*9810*/  NOP ;  /* 0x0000000000007918 */ /* 0x000fc00000000000 */
        /* <DEDUP_REMOVED lines=14> */
.L_x_196:


//--------------------- .nv.global.init           --------------------------
	.section	.nv.global.init,"aw",@progbits
.nv.global.init:
	.type		$str$27,@object
	.size		$str$27,($str$28 - $str$27)
$str$27:
        /*0000*/ 	.byte	0x28, 0x61, 0x64, 0x64, 0x72, 0x65, 0x73, 0x73, 0x20, 0x26, 0x20, 0x6d, 0x61, 0x73, 0x6b, 0x29
        /*0010*/ 	.byte	0x20, 0x3d, 0x3d, 0x20, 0x30, 0x00
	.type		$str$28,@object
	.size		$str$28,($str$26 - $str$28)
$str$28:
        /*0016*/ 	.byte	0x2f, 0x74, 0x6d, 0x70, 0x2f, 0x63, 0x75, 0x74, 0x6c, 0x61, 0x73, 0x73, 0x5f, 0x73, 0x77, 0x65
        /*0026*/ 	.byte	0x65, 0x70, 0x5f, 0x73, 0x72, 0x63, 0x2f, 0x69, 0x6e, 0x63, 0x6c, 0x75, 0x64, 0x65, 0x2f, 0x63
        /*0036*/ 	.byte	0x75, 0x74, 0x65, 0x2f, 0x70, 0x6f, 0x69, 0x6e, 0x74, 0x65, 0x72, 0x5f, 0x66, 0x6c, 0x61, 0x67
        /*0046*/ 	.byte	0x67, 0x65, 0x64, 0x2e, 0x68, 0x70, 0x70, 0x00
	.type		$str$26,@object
	.size		$str$26,($str$25 - $str$26)
$str$26:
        /*004e*/ 	.byte	0x2f, 0x74, 0x6d, 0x70, 0x2f, 0x63, 0x75, 0x74, 0x6c, 0x61, 0x73, 0x73, 0x5f, 0x73, 0x77, 0x65
        /*005e*/ 	.byte	0x65, 0x70, 0x5f, 0x73, 0x72, 0x63, 0x2f, 0x69, 0x6e, 0x63, 0x6c, 0x75, 0x64, 0x65, 0x2f, 0x63
        /*006e*/ 	.byte	0x75, 0x74, 0x65, 0x2f, 0x61, 0x74, 0x6f, 0x6d, 0x2f, 0x63, 0x6f, 0x70, 0x79, 0x5f, 0x74, 0x72
        /*007e*/ 	.byte	0x61, 0x69, 0x74, 0x73, 0x5f, 0x73, 0x6d, 0x31, 0x30, 0x30, 0x2e, 0x68, 0x70, 0x70, 0x00
	.type		$str$25,@object
	.size		$str$25,(__unnamed_1 - $str$25)
$str$25:
        /*008d*/ 	.byte	0x28, 0x28, 0x75, 0x69, 0x6e, 0x74, 0x33, 0x32, 0x5f, 0x74, 0x28, 0x74, 0x68, 0x72, 0x65, 0x61
        /*009d*/ 	.byte	0x64, 0x49, 0x64, 0x78, 0x2e, 0x78, 0x29, 0x20, 0x2f, 0x20, 0x33, 0x32, 0x29, 0x20, 0x25, 0x20
        /*00ad*/ 	.byte	0x34, 0x29, 0x20, 0x3d, 0x3d, 0x20, 0x28, 0x28, 0x28, 0x74, 0x6d, 0x65, 0x6d, 0x5f, 0x61, 0x64
        /*00bd*/ 	.byte	0x64, 0x72, 0x20, 0x3e, 0x3e, 0x20, 0x31, 0x36, 0x29, 0x20, 0x2f, 0x20, 0x33, 0x32, 0x29, 0x20
        /*00cd*/ 	.byte	0x25, 0x20, 0x34, 0x29, 0x00
	.type		__unnamed_1,@object
	.size		__unnamed_1,(__unnamed_2 - __unnamed_1)
__unnamed_1:
        /*00d2*/ 	.byte	0x61, 0x75, 0x74, 0x6f, 0x20, 0x63, 0x75, 0x74, 0x65, 0x3a, 0x3a, 0x61, 0x73, 0x5f, 0x70, 0x6f
        /* <DEDUP_REMOVED lines=24> */
        /*0262*/ 	.byte	0x30, 0x34, 0x38, 0x3e, 0x3e, 0x3e, 0x3e, 0x5d, 0x00
	.type		__unnamed_2,@object
	.size		__unnamed_2,(.L_2 - __unnamed_2)
__unnamed_2:
        /* <DEDUP_REMOVED lines=45> */
        /*053b*/ 	.byte	0x3e, 0x3e, 0x3e, 0x5d, 0x00
.L_2:


//--------------------- .nv.shared._ZN7cutlass13device_kernelINS_4gemm6kernel13GemmUniversalIN4cute5tupleIJiiiiEEENS1_10collective13CollectiveMmaINS1_35MainloopSm100TmaUmmaWarpSpecializedILi8ELi2ELi4ENS5_IJNS4_1CILi2EEESB_NSA_ILi1EEEEEEEENS5_IJNSA_ILi64EEENSA_ILi128EEESF_EEENS_10bfloat16_tENS5_IJlSC_lEEESI_SJ_NS4_8TiledMMAINS4_8MMA_AtomIJNS4_20SM100_MMA_F16BF16_SSISI_SI_fLi64ELi128ELNS4_4UMMA5MajorE0ELSO_0ELNSN_7ScaleInE0ELSP_0EEEEEENS4_6LayoutINS5_IJSC_SC_SC_EEENS5_IJNSA_ILi0EEESU_SU_EEEEENS5_IJNS4_10UnderscoreESX_SX_EEEEENS4_23SM90_TMA_LOAD_MULTICASTENS4_14ComposedLayoutINS4_7SwizzleILi3ELi4ELi3EEENS4_18smem_ptr_flag_bitsILi16EEENSS_INS5_IJNSA_ILi8EEESF_EEENS5_IJSF_SC_EEEEEEEvNS4_8identityES10_S1A_vS1B_EENS_8epilogue10collective18CollectiveEpilogueINS1D_23Sm100TmaWarpSpecializedILi4ELi2ELi16ELb1ELb0EEEJSH_NS5_IJNSS_ISF_SC_EENSS_INSA_ILi32EEESC_EEEEESI_SJ_SI_SJ_NS1D_6fusion15FusionCallbacksIS1H_NS1M_17LinearCombinationISI_fSI_fLNS_15FloatRoundStyleE2EEESH_S1L_JEEENS4_5SM1004TMEM4LOAD26SM100_TMEM_LOAD_16dp256b4xENS4_13SM90_TMA_LOADENS11_INS12_ILi2ELi4ELi3EEES15_NSS_INS5_IJS16_S1J_EEENS5_IJS1J_SC_EEEEEEENS4_17SM75_U32x4_LDSM_NENS4_14SM90_TMA_STOREES21_NS4_17SM90_U32x4_STSM_NENS4_39AutoVectorizingCopyWithAssumedAlignmentILi128EEEEEEvvEEEEvNT_6ParamsE --------------------------
	.section	.nv.shared._ZN7cutlass13device_kernelINS_4gemm6kernel13GemmUniversalIN4cute5tupleIJiiiiEEENS1_10collective13CollectiveMmaINS1_35MainloopSm100TmaUmmaWarpSpecializedILi8ELi2ELi4ENS5_IJNS4_1CILi2EEESB_NSA_ILi1EEEEEEEENS5_IJNSA_ILi64EEENSA_ILi128EEESF_EEENS_10bfloat16_tENS5_IJlSC_lEEESI_SJ_NS4_8TiledMMAINS4_8MMA_AtomIJNS4_20SM100_MMA_F16BF16_SSISI_SI_fLi64ELi128ELNS4_4UMMA5MajorE0ELSO_0ELNSN_7ScaleInE0ELSP_0EEEEEENS4_6LayoutINS5_IJSC_SC_SC_EEENS5_IJNSA_ILi0EEESU_SU_EEEEENS5_IJNS4_10UnderscoreESX_SX_EEEEENS4_23SM90_TMA_LOAD_MULTICASTENS4_14ComposedLayoutINS4_7SwizzleILi3ELi4ELi3EEENS4_18smem_ptr_flag_bitsILi16EEENSS_INS5_IJNSA_ILi8EEESF_EEENS5_IJSF_SC_EEEEEEEvNS4_8identityES10_S1A_vS1B_EENS_8epilogue10collective18CollectiveEpilogueINS1D_23Sm100TmaWarpSpecializedILi4ELi2ELi16ELb1ELb0EEEJSH_NS5_IJNSS_ISF_SC_EENSS_INSA_ILi32EEESC_EEEEESI_SJ_SI_SJ_NS1D_6fusion15FusionCallbacksIS1H_NS1M_17LinearCombinationISI_fSI_fLNS_15FloatRoundStyleE2EEESH_S1L_JEEENS4_5SM1004TMEM4LOAD26SM100_TMEM_LOAD_16dp256b4xENS4_13SM90_TMA_LOADENS11_INS12_ILi2ELi4ELi3EEES15_NSS_INS5_IJS16_S1J_EEENS5_IJS1J_SC_EEEEEEENS4_17SM75_U32x4_LDSM_NENS4_14SM90_TMA_STOREES21_NS4_17SM90_U32x4_STSM_NENS4_39AutoVectorizingCopyWithAssumedAlignmentILi128EEEEEEvvEEEEvNT_6ParamsE,"aw",@nobits
	.sectionflags	@""
	.align	16
	.zero		1024


//--------------------- .nv.shared.reserved.0     --------------------------
	.section	.nv.shared.reserved.0,"aw",@nobits
	.weak		__nv_reservedSMEM_offset_0_alias
	.size		__nv_reservedSMEM_offset_0_alias, 0, 64
	.other		__nv_reservedSMEM_offset_0_alias,@"STO_CUDA_RESERVED_SHARED STV_DEFAULT"
__nv_reservedSMEM_offset_0_alias:
	.zero		0
.nv.shared.reserved.0:
	.zero		64
	.weak		__nv_reservedSMEM_tcgen05_partition
	.type		__nv_reservedSMEM_tcgen05_partition,@object
	.size		__nv_reservedSMEM_tcgen05_partition,(.L_0 - __nv_reservedSMEM_tcgen05_partition)
__nv_reservedSMEM_tcgen05_partition:
	.zero		32
.L_0:


//--------------------- .nv.global                --------------------------
	.section	.nv.global,"aw",@nobits
.nv.global:
	.type		_ZN39_INTERNAL_f66f2e71_4_k_cu_94f3417e_88594cute1_E,@object
	.size		_ZN39_INTERNAL_f66f2e71_4_k_cu_94f3417e_88594cute1_E,(_ZN39_INTERNAL_f66f2e71_4_k_cu_94f3417e_88594cuda3std3__45__cpo6cbeginE - _ZN39_INTERNAL_f66f2e71_4_k_cu_94f3417e_88594cute1_E)
_ZN39_INTERNAL_f66f2e71_4_k_cu_94f3417e_88594cute1_E:
	.zero		1
	.type		_ZN39_INTERNAL_f66f2e71_4_k_cu_94f3417e_88594cuda3std3__45__cpo6cbeginE,@object
	.size		_ZN39_INTERNAL_f66f2e71_4_k_cu_94f3417e_88594cuda3std3__45__cpo6cbeginE,(_ZN39_INTERNAL_f66f2e71_4_k_cu_94f3417e_88594cuda3std3__48in_placeE - _ZN39_INTERNAL_f66f2e71_4_k_cu_94f3417e_88594cuda3std3__45__cpo6cbeginE)
_ZN39_INTERNAL_f66f2e71_4_k_cu_94f3417e_88594cuda3std3__45__cpo6cbeginE:
	.zero		1
	.type		_ZN39_INTERNAL_f66f2e71_4_k_cu_94f3417e_88594cuda3std3__48in_placeE,@object
	.size		_ZN39_INTERNAL_f66f2e71_4_k_cu_94f3417e_88594cuda3std3__48in_placeE,(_ZN39_INTERNAL_f66f2e71_4_k_cu_94f3417e_88594cuda3std6ranges3__45__cpo9iter_moveE - _ZN39_INTERNAL_f66f2e71_4_k_cu_94f3417e_88594cuda3std3__48in_placeE)
_ZN39_INTERNAL_f66f2e71_4_k_cu_94f3417e_88594cuda3std3__48in_placeE:
	.zero		1
	.type		_ZN39_INTERNAL_f66f2e71_4_k_cu_94f3417e_88594cuda3std6ranges3__45__cpo9iter_moveE,@object
	.size		_ZN39_INTERNAL_f66f2e71_4_k_cu_94f3417e_88594cuda3std6ranges3__45__cpo9iter_moveE,(_ZN39_INTERNAL_f66f2e71_4_k_cu_94f3417e_88594cuda3std3__45__cpo5beginE - _ZN39_INTERNAL_f66f2e71_4_k_cu_94f3417e_88594cuda3std6ranges3__45__cpo9iter_moveE)
_ZN39_INTERNAL_f66f2e71_4_k_cu_94f3417e_88594cuda3std6ranges3__45__cpo9iter_moveE:
	.zero		1
	.type		_ZN39_INTERNAL_f66f2e71_4_k_cu_94f3417e_88594cuda3std3__45__cpo5beginE,@object
	.size		_ZN39_INTERNAL_f66f2e71_4_k_cu_94f3417e_88594cuda3std3__45__cpo5beginE,(_ZN39_INTERNAL_f66f2e71_4_k_cu_94f3417e_88594cuda3std3__441_GLOBAL__N__f66f2e71_4_k_cu_94f3417e_88596ignoreE - _ZN39_INTERNAL_f66f2e71_4_k_cu_94f3417e_88594cuda3std3__45__cpo5beginE)
_ZN39_INTERNAL_f66f2e71_4_k_cu_94f3417e_88594cuda3std3__45__cpo5beginE:
	.zero		1
	.type		_ZN39_INTERNAL_f66f2e71_4_k_cu_94f3417e_88594cuda3std3__441_GLOBAL__N__f66f2e71_4_k_cu_94f3417e_88596ignoreE,@object
	.size		_ZN39_INTERNAL_f66f2e71_4_k_cu_94f3417e_88594cuda3std3__441_GLOBAL__N__f66f2e71_4_k_cu_94f3417e_88596ignoreE,(_ZN39_INTERNAL_f66f2e71_4_k_cu_94f3417e_88594cute7productE - _ZN39_INTERNAL_f66f2e71_4_k_cu_94f3417e_88594cuda3std3__441_GLOBAL__N__f66f2e71_4_k_cu_94f3417e_88596ignoreE)
_ZN39_INTERNAL_f66f2e71_4_k_cu_94f3417e_88594cuda3std3__441_GLOBAL__N__f66f2e71_4_k_cu_94f3417e_88596ignoreE:
	.zero		1
	.type		_ZN39_INTERNAL_f66f2e71_4_k_cu_94f3417e_88594cute7productE,@object
	.size		_ZN39_INTERNAL_f66f2e71_4_k_cu_94f3417e_88594cute7productE,(_ZN39_INTERNAL_f66f2e71_4_k_cu_94f3417e_88594cuda3std3__45__cpo3endE - _ZN39_INTERNAL_f66f2e71_4_k_cu_94f3417e_88594cute7productE)
_ZN39_INTERNAL_f66f2e71_4_k_cu_94f3417e_88594cute7productE:
	.zero		1
	.type		_ZN39_INTERNAL_f66f2e71_4_k_cu_94f3417e_88594cuda3std3__45__cpo3endE,@object
	.size		_ZN39_INTERNAL_f66f2e71_4_k_cu_94f3417e_88594cuda3std3__45__cpo3endE,(_ZN39_INTERNAL_f66f2e71_4_k_cu_94f3417e_88594cuda3std3__419piecewise_constructE - _ZN39_INTERNAL_f66f2e71_4_k_cu_94f3417e_88594cuda3std3__45__cpo3endE)
_ZN39_INTERNAL_f66f2e71_4_k_cu_94f3417e_88594cuda3std3__45__cpo3endE:
	.zero		1
	.type		_ZN39_INTERNAL_f66f2e71_4_k_cu_94f3417e_88594cuda3std3__419piecewise_constructE,@object
	.size		_ZN39_INTERNAL_f66f2e71_4_k_cu_94f3417e_88594cuda3std3__419piecewise_constructE,(_ZN39_INTERNAL_f66f2e71_4_k_cu_94f3417e_88594cuda3std3__45__cpo4cendE - _ZN39_INTERNAL_f66f2e71_4_k_cu_94f3417e_88594cuda3std3__419piecewise_constructE)
_ZN39_INTERNAL_f66f2e71_4_k_cu_94f3417e_88594cuda3std3__419piecewise_constructE:
	.zero		1
	.type		_ZN39_INTERNAL_f66f2e71_4_k_cu_94f3417e_88594cuda3std3__45__cpo4cendE,@object
	.size		_ZN39_INTERNAL_f66f2e71_4_k_cu_94f3417e_88594cuda3std3__45__cpo4cendE,(_ZN39_INTERNAL_f66f2e71_4_k_cu_94f3417e_88594cuda3std6ranges3__45__cpo4swapE - _ZN39_INTERNAL_f66f2e71_4_k_cu_94f3417e_88594cuda3std3__45__cpo4cendE)
_ZN39_INTERNAL_f66f2e71_4_k_cu_94f3417e_88594cuda3std3__45__cpo4cendE:
	.zero		1
	.type		_ZN39_INTERNAL_f66f2e71_4_k_cu_94f3417e_88594cuda3std6ranges3__45__cpo4swapE,@object
	.size		_ZN39_INTERNAL_f66f2e71_4_k_cu_94f3417e_88594cuda3std6ranges3__45__cpo4swapE,(.L_10 - _ZN39_INTERNAL_f66f2e71_4_k_cu_94f3417e_88594cuda3std6ranges3__45__cpo4swapE)
_ZN39_INTERNAL_f66f2e71_4_k_cu_94f3417e_88594cuda3std6ranges3__45__cpo4swapE:
	.zero		1
.L_10:


//--------------------- .nv.constant0._ZN7cutlass13device_kernelINS_4gemm6kernel13GemmUniversalIN4cute5tupleIJiiiiEEENS1_10collective13CollectiveMmaINS1_35MainloopSm100TmaUmmaWarpSpecializedILi8ELi2ELi4ENS5_IJNS4_1CILi2EEESB_NSA_ILi1EEEEEEEENS5_IJNSA_ILi64EEENSA_ILi128EEESF_EEENS_10bfloat16_tENS5_IJlSC_lEEESI_SJ_NS4_8TiledMMAINS4_8MMA_AtomIJNS4_20SM100_MMA_F16BF16_SSISI_SI_fLi64ELi128ELNS4_4UMMA5MajorE0ELSO_0ELNSN_7ScaleInE0ELSP_0EEEEEENS4_6LayoutINS5_IJSC_SC_SC_EEENS5_IJNSA_ILi0EEESU_SU_EEEEENS5_IJNS4_10UnderscoreESX_SX_EEEEENS4_23SM90_TMA_LOAD_MULTICASTENS4_14ComposedLayoutINS4_7SwizzleILi3ELi4ELi3EEENS4_18smem_ptr_flag_bitsILi16EEENSS_INS5_IJNSA_ILi8EEESF_EEENS5_IJSF_SC_EEEEEEEvNS4_8identityES10_S1A_vS1B_EENS_8epilogue10collective18CollectiveEpilogueINS1D_23Sm100TmaWarpSpecializedILi4ELi2ELi16ELb1ELb0EEEJSH_NS5_IJNSS_ISF_SC_EENSS_INSA_ILi32EEESC_EEEEESI_SJ_SI_SJ_NS1D_6fusion15FusionCallbacksIS1H_NS1M_17LinearCombinationISI_fSI_fLNS_15FloatRoundStyleE2EEESH_S1L_JEEENS4_5SM1004TMEM4LOAD26SM100_TMEM_LOAD_16dp256b4xENS4_13SM90_TMA_LOADENS11_INS12_ILi2ELi4ELi3EEES15_NSS_INS5_IJS16_S1J_EEENS5_IJS1J_SC_EEEEEEENS4_17SM75_U32x4_LDSM_NENS4_14SM90_TMA_STOREES21_NS4_17SM90_U32x4_STSM_NENS4_39AutoVectorizingCopyWithAssumedAlignmentILi128EEEEEEvvEEEEvNT_6ParamsE --------------------------
	.section	.nv.constant0._ZN7cutlass13device_kernelINS_4gemm6kernel13GemmUniversalIN4cute5tupleIJiiiiEEENS1_10collective13CollectiveMmaINS1_35MainloopSm100TmaUmmaWarpSpecializedILi8ELi2ELi4ENS5_IJNS4_1CILi2EEESB_NSA_ILi1EEEEEEEENS5_IJNSA_ILi64EEENSA_ILi128EEESF_EEENS_10bfloat16_tENS5_IJlSC_lEEESI_SJ_NS4_8TiledMMAINS4_8MMA_AtomIJNS4_20SM100_MMA_F16BF16_SSISI_SI_fLi64ELi128ELNS4_4UMMA5MajorE0ELSO_0ELNSN_7ScaleInE0ELSP_0EEEEEENS4_6LayoutINS5_IJSC_SC_SC_EEENS5_IJNSA_ILi0EEESU_SU_EEEEENS5_IJNS4_10UnderscoreESX_SX_EEEEENS4_23SM90_TMA_LOAD_MULTICASTENS4_14ComposedLayoutINS4_7SwizzleILi3ELi4ELi3EEENS4_18smem_ptr_flag_bitsILi16EEENSS_INS5_IJNSA_ILi8EEESF_EEENS5_IJSF_SC_EEEEEEEvNS4_8identityES10_S1A_vS1B_EENS_8epilogue10collective18CollectiveEpilogueINS1D_23Sm100TmaWarpSpecializedILi4ELi2ELi16ELb1ELb0EEEJSH_NS5_IJNSS_ISF_SC_EENSS_INSA_ILi32EEESC_EEEEESI_SJ_SI_SJ_NS1D_6fusion15FusionCallbacksIS1H_NS1M_17LinearCombinationISI_fSI_fLNS_15FloatRoundStyleE2EEESH_S1L_JEEENS4_5SM1004TMEM4LOAD26SM100_TMEM_LOAD_16dp256b4xENS4_13SM90_TMA_LOADENS11_INS12_ILi2ELi4ELi3EEES15_NSS_INS5_IJS16_S1J_EEENS5_IJS1J_SC_EEEEEEENS4_17SM75_U32x4_LDSM_NENS4_14SM90_TMA_STOREES21_NS4_17SM90_U32x4_STSM_NENS4_39AutoVectorizingCopyWithAssumedAlignmentILi128EEEEEEvvEEEEvNT_6ParamsE,"a",@progbits
	.sectionflags	@""
	.align	4
.nv.constant0._ZN7cutlass13device_kernelINS_4gemm6kernel13GemmUniversalIN4cute5tupleIJiiiiEEENS1_10collective13CollectiveMmaINS1_35MainloopSm100TmaUmmaWarpSpecializedILi8ELi2ELi4ENS5_IJNS4_1CILi2EEESB_NSA_ILi1EEEEEEEENS5_IJNSA_ILi64EEENSA_ILi128EEESF_EEENS_10bfloat16_tENS5_IJlSC_lEEESI_SJ_NS4_8TiledMMAINS4_8MMA_AtomIJNS4_20SM100_MMA_F16BF16_SSISI_SI_fLi64ELi128ELNS4_4UMMA5MajorE0ELSO_0ELNSN_7ScaleInE0ELSP_0EEEEEENS4_6LayoutINS5_IJSC_SC_SC_EEENS5_IJNSA_ILi0EEESU_SU_EEEEENS5_IJNS4_10UnderscoreESX_SX_EEEEENS4_23SM90_TMA_LOAD_MULTICASTENS4_14ComposedLayoutINS4_7SwizzleILi3ELi4ELi3EEENS4_18smem_ptr_flag_bitsILi16EEENSS_INS5_IJNSA_ILi8EEESF_EEENS5_IJSF_SC_EEEEEEEvNS4_8identityES10_S1A_vS1B_EENS_8epilogue10collective18CollectiveEpilogueINS1D_23Sm100TmaWarpSpecializedILi4ELi2ELi16ELb1ELb0EEEJSH_NS5_IJNSS_ISF_SC_EENSS_INSA_ILi32EEESC_EEEEESI_SJ_SI_SJ_NS1D_6fusion15FusionCallbacksIS1H_NS1M_17LinearCombinationISI_fSI_fLNS_15FloatRoundStyleE2EEESH_S1L_JEEENS4_5SM1004TMEM4LOAD26SM100_TMEM_LOAD_16dp256b4xENS4_13SM90_TMA_LOADENS11_INS12_ILi2ELi4ELi3EEES15_NSS_INS5_IJS16_S1J_EEENS5_IJS1J_SC_EEEEEEENS4_17SM75_U32x4_LDSM_NENS4_14SM90_TMA_STOREES21_NS4_17SM90_U32x4_STSM_NENS4_39AutoVectorizingCopyWithAssumedAlignmentILi128EEEEEEvvEEEEvNT_6ParamsE:
	.zero		2944


//--------------------- SYMBOLS --------------------------

	.type		.nv.reservedSmem.offset0,@object
	.size		.nv.reservedSmem.offset0,0x4
	.type		.nv.reservedSmem.cap,@object
	.size		.nv.reservedSmem.cap,0x4
	.type		__assertfail,@function
